//
// Generated by NVIDIA NVVM Compiler
//
// Compiler Build ID: CL-36424714
// Cuda compilation tools, release 13.0, V13.0.88
// Based on NVVM 20.0.0
//

.version 9.0
.target sm_100
.address_size 64

	// .globl	_Z15BlackScholesGPUPdS_PfS0_S_S_S_ddi

.visible .entry _Z15BlackScholesGPUPdS_PfS0_S_S_S_ddi(
	.param .u64 .ptr .align 1 _Z15BlackScholesGPUPdS_PfS0_S_S_S_ddi_param_0,
	.param .u64 .ptr .align 1 _Z15BlackScholesGPUPdS_PfS0_S_S_S_ddi_param_1,
	.param .u64 .ptr .align 1 _Z15BlackScholesGPUPdS_PfS0_S_S_S_ddi_param_2,
	.param .u64 .ptr .align 1 _Z15BlackScholesGPUPdS_PfS0_S_S_S_ddi_param_3,
	.param .u64 .ptr .align 1 _Z15BlackScholesGPUPdS_PfS0_S_S_S_ddi_param_4,
	.param .u64 .ptr .align 1 _Z15BlackScholesGPUPdS_PfS0_S_S_S_ddi_param_5,
	.param .u64 .ptr .align 1 _Z15BlackScholesGPUPdS_PfS0_S_S_S_ddi_param_6,
	.param .f64 _Z15BlackScholesGPUPdS_PfS0_S_S_S_ddi_param_7,
	.param .f64 _Z15BlackScholesGPUPdS_PfS0_S_S_S_ddi_param_8,
	.param .u32 _Z15BlackScholesGPUPdS_PfS0_S_S_S_ddi_param_9
)
{
	.reg .pred 	%p<19>;
	.reg .b32 	%r<79>;
	.reg .b32 	%f<73>;
	.reg .b64 	%rd<31>;
	.reg .b64 	%fd<178>;

	ld.param.u32 	%r21, [_Z15BlackScholesGPUPdS_PfS0_S_S_S_ddi_param_9];
	mov.u32 	%r22, %ntid.x;
	mov.u32 	%r23, %ctaid.x;
	mov.u32 	%r24, %tid.x;
	mad.lo.s32 	%r1, %r22, %r23, %r24;
	setp.ge.s32 	%p1, %r1, %r21;
	@%p1 bra 	$L__BB0_18;
	ld.param.u64 	%rd30, [_Z15BlackScholesGPUPdS_PfS0_S_S_S_ddi_param_6];
	ld.param.u64 	%rd29, [_Z15BlackScholesGPUPdS_PfS0_S_S_S_ddi_param_5];
	ld.param.u64 	%rd28, [_Z15BlackScholesGPUPdS_PfS0_S_S_S_ddi_param_4];
	ld.param.u64 	%rd27, [_Z15BlackScholesGPUPdS_PfS0_S_S_S_ddi_param_3];
	ld.param.u64 	%rd26, [_Z15BlackScholesGPUPdS_PfS0_S_S_S_ddi_param_2];
	ld.param.u64 	%rd25, [_Z15BlackScholesGPUPdS_PfS0_S_S_S_ddi_param_1];
	ld.param.u64 	%rd24, [_Z15BlackScholesGPUPdS_PfS0_S_S_S_ddi_param_0];
	cvta.to.global.u64 	%rd12, %rd28;
	cvta.to.global.u64 	%rd13, %rd29;
	cvta.to.global.u64 	%rd14, %rd30;
	cvta.to.global.u64 	%rd15, %rd24;
	cvta.to.global.u64 	%rd16, %rd26;
	cvta.to.global.u64 	%rd17, %rd25;
	cvta.to.global.u64 	%rd18, %rd27;
	mul.wide.s32 	%rd19, %r1, 8;
	add.s64 	%rd1, %rd15, %rd19;
	add.s64 	%rd2, %rd17, %rd19;
	mul.wide.s32 	%rd20, %r1, 4;
	add.s64 	%rd3, %rd16, %rd20;
	add.s64 	%rd4, %rd18, %rd20;
	add.s64 	%rd21, %rd12, %rd19;
	ld.global.f64 	%fd1, [%rd21];
	add.s64 	%rd22, %rd13, %rd19;
	ld.global.f64 	%fd2, [%rd22];
	add.s64 	%rd23, %rd14, %rd19;
	ld.global.f64 	%fd3, [%rd23];
	cvt.rn.f32.f64 	%f1, %fd3;
	div.rn.f64 	%fd172, %fd1, %fd2;
	{
	.reg .b32 %temp; 
	mov.b64 	{%temp, %r75}, %fd172;
	}
	{
	.reg .b32 %temp; 
	mov.b64 	{%r76, %temp}, %fd172;
	}
	setp.gt.s32 	%p2, %r75, 1048575;
	mov.b32 	%r77, -1023;
	@%p2 bra 	$L__BB0_3;
	mul.f64 	%fd172, %fd172, 0d4350000000000000;
	{
	.reg .b32 %temp; 
	mov.b64 	{%temp, %r75}, %fd172;
	}
	{
	.reg .b32 %temp; 
	mov.b64 	{%r76, %temp}, %fd172;
	}
	mov.b32 	%r77, -1077;
$L__BB0_3:
	add.s32 	%r27, %r75, -1;
	setp.gt.u32 	%p3, %r27, 2146435070;
	@%p3 bra 	$L__BB0_7;
	shr.u32 	%r30, %r75, 20;
	add.s32 	%r78, %r77, %r30;
	and.b32  	%r31, %r75, 1048575;
	or.b32  	%r32, %r31, 1072693248;
	mov.b64 	%fd173, {%r76, %r32};
	setp.lt.u32 	%p5, %r32, 1073127583;
	@%p5 bra 	$L__BB0_6;
	{
	.reg .b32 %temp; 
	mov.b64 	{%r33, %temp}, %fd173;
	}
	{
	.reg .b32 %temp; 
	mov.b64 	{%temp, %r34}, %fd173;
	}
	add.s32 	%r35, %r34, -1048576;
	mov.b64 	%fd173, {%r33, %r35};
	add.s32 	%r78, %r78, 1;
$L__BB0_6:
	add.f64 	%fd37, %fd173, 0dBFF0000000000000;
	add.f64 	%fd38, %fd173, 0d3FF0000000000000;
	rcp.approx.ftz.f64 	%fd39, %fd38;
	neg.f64 	%fd40, %fd38;
	fma.rn.f64 	%fd41, %fd40, %fd39, 0d3FF0000000000000;
	fma.rn.f64 	%fd42, %fd41, %fd41, %fd41;
	fma.rn.f64 	%fd43, %fd42, %fd39, %fd39;
	mul.f64 	%fd44, %fd37, %fd43;
	fma.rn.f64 	%fd45, %fd37, %fd43, %fd44;
	mul.f64 	%fd46, %fd45, %fd45;
	fma.rn.f64 	%fd47, %fd46, 0d3EB1380B3AE80F1E, 0d3ED0EE258B7A8B04;
	fma.rn.f64 	%fd48, %fd47, %fd46, 0d3EF3B2669F02676F;
	fma.rn.f64 	%fd49, %fd48, %fd46, 0d3F1745CBA9AB0956;
	fma.rn.f64 	%fd50, %fd49, %fd46, 0d3F3C71C72D1B5154;
	fma.rn.f64 	%fd51, %fd50, %fd46, 0d3F624924923BE72D;
	fma.rn.f64 	%fd52, %fd51, %fd46, 0d3F8999999999A3C4;
	fma.rn.f64 	%fd53, %fd52, %fd46, 0d3FB5555555555554;
	sub.f64 	%fd54, %fd37, %fd45;
	add.f64 	%fd55, %fd54, %fd54;
	neg.f64 	%fd56, %fd45;
	fma.rn.f64 	%fd57, %fd56, %fd37, %fd55;
	mul.f64 	%fd58, %fd43, %fd57;
	mul.f64 	%fd59, %fd46, %fd53;
	fma.rn.f64 	%fd60, %fd59, %fd45, %fd58;
	xor.b32  	%r36, %r78, -2147483648;
	mov.b32 	%r37, 1127219200;
	mov.b64 	%fd61, {%r36, %r37};
	mov.b32 	%r38, -2147483648;
	mov.b64 	%fd62, {%r38, %r37};
	sub.f64 	%fd63, %fd61, %fd62;
	fma.rn.f64 	%fd64, %fd63, 0d3FE62E42FEFA39EF, %fd45;
	fma.rn.f64 	%fd65, %fd63, 0dBFE62E42FEFA39EF, %fd64;
	sub.f64 	%fd66, %fd65, %fd45;
	sub.f64 	%fd67, %fd60, %fd66;
	fma.rn.f64 	%fd68, %fd63, 0d3C7ABC9E3B39803F, %fd67;
	add.f64 	%fd174, %fd64, %fd68;
	bra.uni 	$L__BB0_8;
$L__BB0_7:
	fma.rn.f64 	%fd36, %fd172, 0d7FF0000000000000, 0d7FF0000000000000;
	{
	.reg .b32 %temp; 
	mov.b64 	{%temp, %r28}, %fd172;
	}
	and.b32  	%r29, %r28, 2147483647;
	setp.eq.s32 	%p4, %r29, 0;
	selp.f64 	%fd174, 0dFFF0000000000000, %fd36, %p4;
$L__BB0_8:
	ld.param.f64 	%fd171, [_Z15BlackScholesGPUPdS_PfS0_S_S_S_ddi_param_8];
	ld.param.f64 	%fd168, [_Z15BlackScholesGPUPdS_PfS0_S_S_S_ddi_param_7];
	cvt.rn.f32.f64 	%f9, %fd171;
	mul.f64 	%fd69, %fd171, 0d3FE0000000000000;
	fma.rn.f64 	%fd70, %fd171, %fd69, %fd168;
	fma.rn.f64 	%fd71, %fd70, %fd3, %fd174;
	sqrt.rn.f64 	%fd72, %fd3;
	mul.f64 	%fd73, %fd171, %fd72;
	div.rn.f64 	%fd13, %fd71, %fd73;
	sub.f64 	%fd14, %fd13, %fd73;
	sqrt.rn.f32 	%f10, %f1;
	cvt.rn.f32.f64 	%f11, %fd2;
	cvt.rn.f32.f64 	%f12, %fd1;
	div.rn.f32 	%f13, %f12, %f11;
	lg2.approx.f32 	%f14, %f13;
	mul.f32 	%f15, %f14, 0f3F317218;
	mul.f32 	%f16, %f9, 0f3F000000;
	cvt.rn.f32.f64 	%f17, %fd168;
	fma.rn.f32 	%f18, %f16, %f9, %f17;
	fma.rn.f32 	%f19, %f18, %f1, %f15;
	mul.f32 	%f2, %f10, %f9;
	div.rn.f32 	%f3, %f19, %f2;
	abs.f64 	%fd74, %fd13;
	fma.rn.f64 	%fd15, %fd74, 0d3FCDA67120000000, 0d3FF0000000000000;
	mul.f64 	%fd75, %fd13, 0dBFE0000000000000;
	mul.f64 	%fd16, %fd13, %fd75;
	fma.rn.f64 	%fd76, %fd16, 0d3FF71547652B82FE, 0d4338000000000000;
	{
	.reg .b32 %temp; 
	mov.b64 	{%r12, %temp}, %fd76;
	}
	mov.f64 	%fd77, 0dC338000000000000;
	add.rn.f64 	%fd78, %fd76, %fd77;
	fma.rn.f64 	%fd79, %fd78, 0dBFE62E42FEFA39EF, %fd16;
	fma.rn.f64 	%fd80, %fd78, 0dBC7ABC9E3B39803F, %fd79;
	fma.rn.f64 	%fd81, %fd80, 0d3E5ADE1569CE2BDF, 0d3E928AF3FCA213EA;
	fma.rn.f64 	%fd82, %fd81, %fd80, 0d3EC71DEE62401315;
	fma.rn.f64 	%fd83, %fd82, %fd80, 0d3EFA01997C89EB71;
	fma.rn.f64 	%fd84, %fd83, %fd80, 0d3F2A01A014761F65;
	fma.rn.f64 	%fd85, %fd84, %fd80, 0d3F56C16C1852B7AF;
	fma.rn.f64 	%fd86, %fd85, %fd80, 0d3F81111111122322;
	fma.rn.f64 	%fd87, %fd86, %fd80, 0d3FA55555555502A1;
	fma.rn.f64 	%fd88, %fd87, %fd80, 0d3FC5555555555511;
	fma.rn.f64 	%fd89, %fd88, %fd80, 0d3FE000000000000B;
	fma.rn.f64 	%fd90, %fd89, %fd80, 0d3FF0000000000000;
	fma.rn.f64 	%fd91, %fd90, %fd80, 0d3FF0000000000000;
	{
	.reg .b32 %temp; 
	mov.b64 	{%r13, %temp}, %fd91;
	}
	{
	.reg .b32 %temp; 
	mov.b64 	{%temp, %r14}, %fd91;
	}
	shl.b32 	%r39, %r12, 20;
	add.s32 	%r40, %r39, %r14;
	mov.b64 	%fd175, {%r13, %r40};
	{
	.reg .b32 %temp; 
	mov.b64 	{%temp, %r41}, %fd16;
	}
	mov.b32 	%f20, %r41;
	abs.f32 	%f4, %f20;
	setp.lt.f32 	%p6, %f4, 0f4086232B;
	@%p6 bra 	$L__BB0_11;
	setp.lt.f64 	%p7, %fd16, 0d0000000000000000;
	add.f64 	%fd92, %fd16, 0d7FF0000000000000;
	selp.f64 	%fd175, 0d0000000000000000, %fd92, %p7;
	setp.geu.f32 	%p8, %f4, 0f40874800;
	@%p8 bra 	$L__BB0_11;
	shr.u32 	%r42, %r12, 31;
	add.s32 	%r43, %r12, %r42;
	shr.s32 	%r44, %r43, 1;
	shl.b32 	%r45, %r44, 20;
	add.s32 	%r46, %r14, %r45;
	mov.b64 	%fd93, {%r13, %r46};
	sub.s32 	%r47, %r12, %r44;
	shl.b32 	%r48, %r47, 20;
	add.s32 	%r49, %r48, 1072693248;
	mov.b32 	%r50, 0;
	mov.b64 	%fd94, {%r50, %r49};
	mul.f64 	%fd175, %fd94, %fd93;
$L__BB0_11:
	rcp.rn.f64 	%fd95, %fd15;
	mul.f64 	%fd96, %fd175, 0d3FD9884540000000;
	fma.rn.f64 	%fd97, %fd95, 0d3FF548CDE0000000, 0dBFFD23DD40000000;
	fma.rn.f64 	%fd98, %fd95, %fd97, 0d3FFC80EF00000000;
	fma.rn.f64 	%fd99, %fd95, %fd98, 0dBFD6D1F0E0000000;
	fma.rn.f64 	%fd100, %fd95, %fd99, 0d3FD470BF40000000;
	mul.f64 	%fd101, %fd95, %fd100;
	mul.f64 	%fd102, %fd101, %fd96;
	setp.gt.f64 	%p9, %fd13, 0d0000000000000000;
	mov.f64 	%fd103, 0d3FF0000000000000;
	sub.f64 	%fd104, %fd103, %fd102;
	selp.f64 	%fd21, %fd104, %fd102, %p9;
	abs.f64 	%fd105, %fd14;
	fma.rn.f64 	%fd22, %fd105, 0d3FCDA67120000000, 0d3FF0000000000000;
	mul.f64 	%fd106, %fd14, 0dBFE0000000000000;
	mul.f64 	%fd23, %fd14, %fd106;
	fma.rn.f64 	%fd107, %fd23, 0d3FF71547652B82FE, 0d4338000000000000;
	{
	.reg .b32 %temp; 
	mov.b64 	{%r15, %temp}, %fd107;
	}
	mov.f64 	%fd108, 0dC338000000000000;
	add.rn.f64 	%fd109, %fd107, %fd108;
	fma.rn.f64 	%fd110, %fd109, 0dBFE62E42FEFA39EF, %fd23;
	fma.rn.f64 	%fd111, %fd109, 0dBC7ABC9E3B39803F, %fd110;
	fma.rn.f64 	%fd112, %fd111, 0d3E5ADE1569CE2BDF, 0d3E928AF3FCA213EA;
	fma.rn.f64 	%fd113, %fd112, %fd111, 0d3EC71DEE62401315;
	fma.rn.f64 	%fd114, %fd113, %fd111, 0d3EFA01997C89EB71;
	fma.rn.f64 	%fd115, %fd114, %fd111, 0d3F2A01A014761F65;
	fma.rn.f64 	%fd116, %fd115, %fd111, 0d3F56C16C1852B7AF;
	fma.rn.f64 	%fd117, %fd116, %fd111, 0d3F81111111122322;
	fma.rn.f64 	%fd118, %fd117, %fd111, 0d3FA55555555502A1;
	fma.rn.f64 	%fd119, %fd118, %fd111, 0d3FC5555555555511;
	fma.rn.f64 	%fd120, %fd119, %fd111, 0d3FE000000000000B;
	fma.rn.f64 	%fd121, %fd120, %fd111, 0d3FF0000000000000;
	fma.rn.f64 	%fd122, %fd121, %fd111, 0d3FF0000000000000;
	{
	.reg .b32 %temp; 
	mov.b64 	{%r16, %temp}, %fd122;
	}
	{
	.reg .b32 %temp; 
	mov.b64 	{%temp, %r17}, %fd122;
	}
	shl.b32 	%r51, %r15, 20;
	add.s32 	%r52, %r51, %r17;
	mov.b64 	%fd176, {%r16, %r52};
	{
	.reg .b32 %temp; 
	mov.b64 	{%temp, %r53}, %fd23;
	}
	mov.b32 	%f21, %r53;
	abs.f32 	%f5, %f21;
	setp.lt.f32 	%p10, %f5, 0f4086232B;
	@%p10 bra 	$L__BB0_14;
	setp.lt.f64 	%p11, %fd23, 0d0000000000000000;
	add.f64 	%fd123, %fd23, 0d7FF0000000000000;
	selp.f64 	%fd176, 0d0000000000000000, %fd123, %p11;
	setp.geu.f32 	%p12, %f5, 0f40874800;
	@%p12 bra 	$L__BB0_14;
	shr.u32 	%r54, %r15, 31;
	add.s32 	%r55, %r15, %r54;
	shr.s32 	%r56, %r55, 1;
	shl.b32 	%r57, %r56, 20;
	add.s32 	%r58, %r17, %r57;
	mov.b64 	%fd124, {%r16, %r58};
	sub.s32 	%r59, %r15, %r56;
	shl.b32 	%r60, %r59, 20;
	add.s32 	%r61, %r60, 1072693248;
	mov.b32 	%r62, 0;
	mov.b64 	%fd125, {%r62, %r61};
	mul.f64 	%fd176, %fd125, %fd124;
$L__BB0_14:
	ld.param.f64 	%fd169, [_Z15BlackScholesGPUPdS_PfS0_S_S_S_ddi_param_7];
	rcp.rn.f64 	%fd126, %fd22;
	sub.f32 	%f22, %f3, %f2;
	mul.f64 	%fd127, %fd176, 0d3FD9884540000000;
	fma.rn.f64 	%fd128, %fd126, 0d3FF548CDE0000000, 0dBFFD23DD40000000;
	fma.rn.f64 	%fd129, %fd126, %fd128, 0d3FFC80EF00000000;
	fma.rn.f64 	%fd130, %fd126, %fd129, 0dBFD6D1F0E0000000;
	fma.rn.f64 	%fd131, %fd126, %fd130, 0d3FD470BF40000000;
	mul.f64 	%fd132, %fd126, %fd131;
	mul.f64 	%fd133, %fd132, %fd127;
	setp.gt.f64 	%p13, %fd14, 0d0000000000000000;
	mov.f64 	%fd134, 0d3FF0000000000000;
	sub.f64 	%fd135, %fd134, %fd133;
	selp.f64 	%fd28, %fd135, %fd133, %p13;
	abs.f32 	%f23, %f3;
	fma.rn.f32 	%f24, %f23, 0f3E6D3389, 0f3F800000;
	rcp.rn.f32 	%f25, %f24;
	mul.f32 	%f26, %f3, 0fBF000000;
	mul.f32 	%f27, %f3, %f26;
	mul.f32 	%f28, %f27, 0f3FB8AA3B;
	ex2.approx.f32 	%f29, %f28;
	mul.f32 	%f30, %f29, 0f3ECC422A;
	fma.rn.f32 	%f31, %f25, 0f3FAA466F, 0fBFE91EEA;
	fma.rn.f32 	%f32, %f25, %f31, 0f3FE40778;
	fma.rn.f32 	%f33, %f25, %f32, 0fBEB68F87;
	fma.rn.f32 	%f34, %f25, %f33, 0f3EA385FA;
	mul.f32 	%f35, %f25, %f34;
	mul.f32 	%f36, %f35, %f30;
	setp.gt.f32 	%p14, %f3, 0f00000000;
	mov.f32 	%f37, 0f3F800000;
	sub.f32 	%f38, %f37, %f36;
	selp.f32 	%f6, %f38, %f36, %p14;
	abs.f32 	%f39, %f22;
	fma.rn.f32 	%f40, %f39, 0f3E6D3389, 0f3F800000;
	rcp.rn.f32 	%f41, %f40;
	mul.f32 	%f42, %f22, 0fBF000000;
	mul.f32 	%f43, %f22, %f42;
	mul.f32 	%f44, %f43, 0f3FB8AA3B;
	ex2.approx.f32 	%f45, %f44;
	mul.f32 	%f46, %f45, 0f3ECC422A;
	fma.rn.f32 	%f47, %f41, 0f3FAA466F, 0fBFE91EEA;
	fma.rn.f32 	%f48, %f41, %f47, 0f3FE40778;
	fma.rn.f32 	%f49, %f41, %f48, 0fBEB68F87;
	fma.rn.f32 	%f50, %f41, %f49, 0f3EA385FA;
	mul.f32 	%f51, %f41, %f50;
	mul.f32 	%f52, %f51, %f46;
	setp.gt.f32 	%p15, %f22, 0f00000000;
	sub.f32 	%f53, %f37, %f52;
	selp.f32 	%f7, %f53, %f52, %p15;
	neg.f64 	%fd136, %fd169;
	mul.f64 	%fd29, %fd3, %fd136;
	fma.rn.f64 	%fd137, %fd29, 0d3FF71547652B82FE, 0d4338000000000000;
	{
	.reg .b32 %temp; 
	mov.b64 	{%r18, %temp}, %fd137;
	}
	mov.f64 	%fd138, 0dC338000000000000;
	add.rn.f64 	%fd139, %fd137, %fd138;
	fma.rn.f64 	%fd140, %fd139, 0dBFE62E42FEFA39EF, %fd29;
	fma.rn.f64 	%fd141, %fd139, 0dBC7ABC9E3B39803F, %fd140;
	fma.rn.f64 	%fd142, %fd141, 0d3E5ADE1569CE2BDF, 0d3E928AF3FCA213EA;
	fma.rn.f64 	%fd143, %fd142, %fd141, 0d3EC71DEE62401315;
	fma.rn.f64 	%fd144, %fd143, %fd141, 0d3EFA01997C89EB71;
	fma.rn.f64 	%fd145, %fd144, %fd141, 0d3F2A01A014761F65;
	fma.rn.f64 	%fd146, %fd145, %fd141, 0d3F56C16C1852B7AF;
	fma.rn.f64 	%fd147, %fd146, %fd141, 0d3F81111111122322;
	fma.rn.f64 	%fd148, %fd147, %fd141, 0d3FA55555555502A1;
	fma.rn.f64 	%fd149, %fd148, %fd141, 0d3FC5555555555511;
	fma.rn.f64 	%fd150, %fd149, %fd141, 0d3FE000000000000B;
	fma.rn.f64 	%fd151, %fd150, %fd141, 0d3FF0000000000000;
	fma.rn.f64 	%fd152, %fd151, %fd141, 0d3FF0000000000000;
	{
	.reg .b32 %temp; 
	mov.b64 	{%r19, %temp}, %fd152;
	}
	{
	.reg .b32 %temp; 
	mov.b64 	{%temp, %r20}, %fd152;
	}
	shl.b32 	%r63, %r18, 20;
	add.s32 	%r64, %r63, %r20;
	mov.b64 	%fd177, {%r19, %r64};
	{
	.reg .b32 %temp; 
	mov.b64 	{%temp, %r65}, %fd29;
	}
	mov.b32 	%f54, %r65;
	abs.f32 	%f8, %f54;
	setp.lt.f32 	%p16, %f8, 0f4086232B;
	@%p16 bra 	$L__BB0_17;
	setp.lt.f64 	%p17, %fd29, 0d0000000000000000;
	add.f64 	%fd153, %fd29, 0d7FF0000000000000;
	selp.f64 	%fd177, 0d0000000000000000, %fd153, %p17;
	setp.geu.f32 	%p18, %f8, 0f40874800;
	@%p18 bra 	$L__BB0_17;
	shr.u32 	%r66, %r18, 31;
	add.s32 	%r67, %r18, %r66;
	shr.s32 	%r68, %r67, 1;
	shl.b32 	%r69, %r68, 20;
	add.s32 	%r70, %r20, %r69;
	mov.b64 	%fd154, {%r19, %r70};
	sub.s32 	%r71, %r18, %r68;
	shl.b32 	%r72, %r71, 20;
	add.s32 	%r73, %r72, 1072693248;
	mov.b32 	%r74, 0;
	mov.b64 	%fd155, {%r74, %r73};
	mul.f64 	%fd177, %fd155, %fd154;
$L__BB0_17:
	ld.param.f64 	%fd170, [_Z15BlackScholesGPUPdS_PfS0_S_S_S_ddi_param_7];
	mul.f64 	%fd156, %fd1, %fd21;
	mul.f64 	%fd157, %fd2, %fd177;
	mul.f64 	%fd158, %fd28, %fd157;
	sub.f64 	%fd159, %fd156, %fd158;
	div.rn.f64 	%fd160, %fd159, 0d4024000000000000;
	cvt.rn.f32.f64 	%f55, %fd170;
	mul.f32 	%f56, %f55, %f1;
	mul.f32 	%f57, %f56, 0fBFB8AA3B;
	ex2.approx.f32 	%f58, %f57;
	cvt.rn.f32.f64 	%f59, %fd1;
	mul.f32 	%f60, %f6, %f59;
	cvt.rn.f32.f64 	%f61, %fd2;
	mul.f32 	%f62, %f58, %f61;
	mul.f32 	%f63, %f7, %f62;
	sub.f32 	%f64, %f60, %f63;
	div.rn.f32 	%f65, %f64, 0f41200000;
	mul.f64 	%fd161, %fd160, 0d4024000000000000;
	st.global.f64 	[%rd1], %fd161;
	mov.f64 	%fd162, 0d3FF0000000000000;
	sub.f64 	%fd163, %fd162, %fd28;
	mul.f64 	%fd164, %fd163, %fd157;
	sub.f64 	%fd165, %fd162, %fd21;
	mul.f64 	%fd166, %fd1, %fd165;
	sub.f64 	%fd167, %fd164, %fd166;
	st.global.f64 	[%rd2], %fd167;
	mul.f32 	%f66, %f65, 0f41200000;
	st.global.f32 	[%rd3], %f66;
	mov.f32 	%f67, 0f3F800000;
	sub.f32 	%f68, %f67, %f7;
	mul.f32 	%f69, %f68, %f62;
	sub.f32 	%f70, %f67, %f6;
	mul.f32 	%f71, %f70, %f59;
	sub.f32 	%f72, %f69, %f71;
	st.global.f32 	[%rd4], %f72;
$L__BB0_18:
	ret;

}


// ===== COMPILED SASS (sm_100) =====

	.target	sm_100

	.elftype	@"ET_EXEC"


//--------------------- .note.nv.tkinfo           --------------------------
	.section	.note.nv.tkinfo,"",@"SHT_NOTE"
	.sectionflags	@"SHF_NOTE_NV_TKINFO"
	.tkinfo
        /*0018*/ 	.word	0x00000002
        /*0030*/ 	.string	""
        /*0030*/ 	.string	"ptxas"
        /*0030*/ 	.string	"Cuda compilation tools, release 13.0, V13.0.88"
        /*0030*/ 	.string	"Build cuda_13.0.r13.0/compiler.36424714_0"
        /*0030*/ 	.string	"-arch sm_100 -m 64 "



//--------------------- .note.nv.cuinfo           --------------------------
	.section	.note.nv.cuinfo,"",@"SHT_NOTE"
	.sectionflags	@"SHF_NOTE_NV_CUINFO"
        /*0018*/ 	.short	0x0002
        /*001a*/ 	.short	0x0064
        /*001c*/ 	.short	0x0082
	.zero		2


//--------------------- .nv.info                  --------------------------
	.section	.nv.info,"",@"SHT_CUDA_INFO"
	.align	4


	//----- nvinfo : EIATTR_REGCOUNT
	.align		4
        /*0000*/ 	.byte	0x04, 0x2f
        /*0002*/ 	.short	(.L_1 - .L_0)
	.align		4
.L_0:
        /*0004*/ 	.word	index@(_Z15BlackScholesGPUPdS_PfS0_S_S_S_ddi)
        /*0008*/ 	.word	0x0000002e


	//----- nvinfo : EIATTR_FRAME_SIZE
	.align		4
.L_1:
        /*000c*/ 	.byte	0x04, 0x11
        /*000e*/ 	.short	(.L_3 - .L_2)
	.align		4
.L_2:
        /*0010*/ 	.word	index@($__internal_5_$__cuda_sm3x_div_rn_noftz_f32_slowpath)
        /*0014*/ 	.word	0x00000000


	//----- nvinfo : EIATTR_FRAME_SIZE
	.align		4
.L_3:
        /*0018*/ 	.byte	0x04, 0x11
        /*001a*/ 	.short	(.L_5 - .L_4)
	.align		4
.L_4:
        /*001c*/ 	.word	index@($__internal_4_$__cuda_sm20_sqrt_rn_f32_slowpath)
        /*0020*/ 	.word	0x00000000


	//----- nvinfo : EIATTR_FRAME_SIZE
	.align		4
.L_5:
        /*0024*/ 	.byte	0x04, 0x11
        /*0026*/ 	.short	(.L_7 - .L_6)
	.align		4
.L_6:
        /*0028*/ 	.word	index@($__internal_3_$__cuda_sm20_rcp_rn_f32_slowpath)
        /*002c*/ 	.word	0x00000000


	//----- nvinfo : EIATTR_FRAME_SIZE
	.align		4
.L_7:
        /*0030*/ 	.byte	0x04, 0x11
        /*0032*/ 	.short	(.L_9 - .L_8)
	.align		4
.L_8:
        /*0034*/ 	.word	index@($__internal_2_$__cuda_sm20_dsqrt_rn_f64_mediumpath_v1)
        /*0038*/ 	.word	0x00000000


	//----- nvinfo : EIATTR_FRAME_SIZE
	.align		4
.L_9:
        /*003c*/ 	.byte	0x04, 0x11
        /*003e*/ 	.short	(.L_11 - .L_10)
	.align		4
.L_10:
        /*0040*/ 	.word	index@($__internal_1_$__cuda_sm20_div_rn_f64_full)
        /*0044*/ 	.word	0x00000000


	//----- nvinfo : EIATTR_FRAME_SIZE
	.align		4
.L_11:
        /*0048*/ 	.byte	0x04, 0x11
        /*004a*/ 	.short	(.L_13 - .L_12)
	.align		4
.L_12:
        /*004c*/ 	.word	index@($__internal_0_$__cuda_sm20_dblrcp_rn_slowpath_v3)
        /*0050*/ 	.word	0x00000000


	//----- nvinfo : EIATTR_FRAME_SIZE
	.align		4
.L_13:
        /*0054*/ 	.byte	0x04, 0x11
        /*0056*/ 	.short	(.L_15 - .L_14)
	.align		4
.L_14:
        /*0058*/ 	.word	index@(_Z15BlackScholesGPUPdS_PfS0_S_S_S_ddi)
        /*005c*/ 	.word	0x00000000


	//----- nvinfo : EIATTR_MIN_STACK_SIZE
	.align		4
.L_15:
        /*0060*/ 	.byte	0x04, 0x12
        /*0062*/ 	.short	(.L_17 - .L_16)
	.align		4
.L_16:
        /*0064*/ 	.word	index@(_Z15BlackScholesGPUPdS_PfS0_S_S_S_ddi)
        /*0068*/ 	.word	0x00000000
.L_17:


//--------------------- .nv.compat                --------------------------
	.section	.nv.compat,"",@"SHT_CUDA_COMPAT_INFO"
	.align	4
        /*0000*/ 	.byte	0x02, 0x09, 0x00, 0x00, 0x02, 0x02, 0x01, 0x00, 0x02, 0x05, 0x05, 0x00, 0x03, 0x07, 0x01, 0x01
        /*0010*/ 	.byte	0x02, 0x03, 0x00, 0x00, 0x02, 0x06, 0x01, 0x00, 0x04, 0x0b, 0x08, 0x00, 0x01, 0x00, 0x00, 0x00
        /*0020*/ 	.byte	0x00, 0x00, 0x00, 0x00


//--------------------- .nv.info._Z15BlackScholesGPUPdS_PfS0_S_S_S_ddi --------------------------
	.section	.nv.info._Z15BlackScholesGPUPdS_PfS0_S_S_S_ddi,"",@"SHT_CUDA_INFO"
	.sectionflags	@""
	.align	4


	//----- nvinfo : EIATTR_CUDA_API_VERSION
	.align		4
        /*0000*/ 	.byte	0x04, 0x37
        /*0002*/ 	.short	(.L_19 - .L_18)
.L_18:
        /*0004*/ 	.word	0x00000082


	//----- nvinfo : EIATTR_KPARAM_INFO
	.align		4
.L_19:
        /*0008*/ 	.byte	0x04, 0x17
        /*000a*/ 	.short	(.L_21 - .L_20)
.L_20:
        /*000c*/ 	.word	0x00000000
        /*0010*/ 	.short	0x0009
        /*0012*/ 	.short	0x0048
        /*0014*/ 	.byte	0x00, 0xf0, 0x11, 0x00


	//----- nvinfo : EIATTR_KPARAM_INFO
	.align		4
.L_21:
        /*0018*/ 	.byte	0x04, 0x17
        /*001a*/ 	.short	(.L_23 - .L_22)
.L_22:
        /*001c*/ 	.word	0x00000000
        /*0020*/ 	.short	0x0008
        /*0022*/ 	.short	0x0040
        /*0024*/ 	.byte	0x00, 0xf0, 0x21, 0x00


	//----- nvinfo : EIATTR_KPARAM_INFO
	.align		4
.L_23:
        /*0028*/ 	.byte	0x04, 0x17
        /*002a*/ 	.short	(.L_25 - .L_24)
.L_24:
        /*002c*/ 	.word	0x00000000
        /*0030*/ 	.short	0x0007
        /*0032*/ 	.short	0x0038
        /*0034*/ 	.byte	0x00, 0xf0, 0x21, 0x00


	//----- nvinfo : EIATTR_KPARAM_INFO
	.align		4
.L_25:
        /*0038*/ 	.byte	0x04, 0x17
        /*003a*/ 	.short	(.L_27 - .L_26)
.L_26:
        /*003c*/ 	.word	0x00000000
        /*0040*/ 	.short	0x0006
        /*0042*/ 	.short	0x0030
        /*0044*/ 	.byte	0x00, 0xf5, 0x21, 0x00


	//----- nvinfo : EIATTR_KPARAM_INFO
	.align		4
.L_27:
        /*0048*/ 	.byte	0x04, 0x17
        /*004a*/ 	.short	(.L_29 - .L_28)
.L_28:
        /*004c*/ 	.word	0x00000000
        /*0050*/ 	.short	0x0005
        /*0052*/ 	.short	0x0028
        /*0054*/ 	.byte	0x00, 0xf5, 0x21, 0x00


	//----- nvinfo : EIATTR_KPARAM_INFO
	.align		4
.L_29:
        /*0058*/ 	.byte	0x04, 0x17
        /*005a*/ 	.short	(.L_31 - .L_30)
.L_30:
        /*005c*/ 	.word	0x00000000
        /*0060*/ 	.short	0x0004
        /*0062*/ 	.short	0x0020
        /*0064*/ 	.byte	0x00, 0xf5, 0x21, 0x00


	//----- nvinfo : EIATTR_KPARAM_INFO
	.align		4
.L_31:
        /*0068*/ 	.byte	0x04, 0x17
        /*006a*/ 	.short	(.L_33 - .L_32)
.L_32:
        /*006c*/ 	.word	0x00000000
        /*0070*/ 	.short	0x0003
        /*0072*/ 	.short	0x0018
        /*0074*/ 	.byte	0x00, 0xf5, 0x21, 0x00


	//----- nvinfo : EIATTR_KPARAM_INFO
	.align		4
.L_33:
        /*0078*/ 	.byte	0x04, 0x17
        /*007a*/ 	.short	(.L_35 - .L_34)
.L_34:
        /*007c*/ 	.word	0x00000000
        /*0080*/ 	.short	0x0002
        /*0082*/ 	.short	0x0010
        /*0084*/ 	.byte	0x00, 0xf5, 0x21, 0x00


	//----- nvinfo : EIATTR_KPARAM_INFO
	.align		4
.L_35:
        /*0088*/ 	.byte	0x04, 0x17
        /*008a*/ 	.short	(.L_37 - .L_36)
.L_36:
        /*008c*/ 	.word	0x00000000
        /*0090*/ 	.short	0x0001
        /*0092*/ 	.short	0x0008
        /*0094*/ 	.byte	0x00, 0xf5, 0x21, 0x00


	//----- nvinfo : EIATTR_KPARAM_INFO
	.align		4
.L_37:
        /*0098*/ 	.byte	0x04, 0x17
        /*009a*/ 	.short	(.L_39 - .L_38)
.L_38:
        /*009c*/ 	.word	0x00000000
        /*00a0*/ 	.short	0x0000
        /*00a2*/ 	.short	0x0000
        /*00a4*/ 	.byte	0x00, 0xf5, 0x21, 0x00


	//----- nvinfo : EIATTR_SPARSE_MMA_MASK
	.align		4
.L_39:
        /*00a8*/ 	.byte	0x03, 0x50
        /*00aa*/ 	.short	0x0000


	//----- nvinfo : EIATTR_MAXREG_COUNT
	.align		4
        /*00ac*/ 	.byte	0x03, 0x1b
        /*00ae*/ 	.short	0x00ff


	//----- nvinfo : EIATTR_MERCURY_ISA_VERSION
	.align		4
        /*00b0*/ 	.byte	0x03, 0x5f
        /*00b2*/ 	.short	0x0101


	//----- nvinfo : EIATTR_VRC_CTA_INIT_COUNT
	.align		4
        /*00b4*/ 	.byte	0x02, 0x4a
	.zero		1
	.zero		1


	//----- nvinfo : EIATTR_EXIT_INSTR_OFFSETS
	.align		4
        /*00b8*/ 	.byte	0x04, 0x1c
        /*00ba*/ 	.short	(.L_41 - .L_40)


	//   ....[0]....
.L_40:
        /*00bc*/ 	.word	0x00000070


	//   ....[1]....
        /*00c0*/ 	.word	0x000027e0


	//----- nvinfo : EIATTR_CRS_STACK_SIZE
	.align		4
.L_41:
        /*00c4*/ 	.byte	0x04, 0x1e
        /*00c6*/ 	.short	(.L_43 - .L_42)
.L_42:
        /*00c8*/ 	.word	0x00000000


	//----- nvinfo : EIATTR_CBANK_PARAM_SIZE
	.align		4
.L_43:
        /*00cc*/ 	.byte	0x03, 0x19
        /*00ce*/ 	.short	0x004c


	//----- nvinfo : EIATTR_PARAM_CBANK
	.align		4
        /*00d0*/ 	.byte	0x04, 0x0a
        /*00d2*/ 	.short	(.L_45 - .L_44)
	.align		4
.L_44:
        /*00d4*/ 	.word	index@(.nv.constant0._Z15BlackScholesGPUPdS_PfS0_S_S_S_ddi)
        /*00d8*/ 	.short	0x0380
        /*00da*/ 	.short	0x004c


	//----- nvinfo : EIATTR_SW_WAR
	.align		4
.L_45:
        /*00dc*/ 	.byte	0x04, 0x36
        /*00de*/ 	.short	(.L_47 - .L_46)
.L_46:
        /*00e0*/ 	.word	0x00000008
.L_47:


//--------------------- .nv.callgraph             --------------------------
	.section	.nv.callgraph,"",@"SHT_CUDA_CALLGRAPH"
	.align	4
	.sectionentsize	8
	.align		4
        /*0000*/ 	.word	0x00000000
	.align		4
        /*0004*/ 	.word	0xffffffff
	.align		4
        /*0008*/ 	.word	0x00000000
	.align		4
        /*000c*/ 	.word	0xfffffffe
	.align		4
        /*0010*/ 	.word	0x00000000
	.align		4
        /*0014*/ 	.word	0xfffffffd
	.align		4
        /*0018*/ 	.word	0x00000000
	.align		4
        /*001c*/ 	.word	0xfffffffc


//--------------------- .text._Z15BlackScholesGPUPdS_PfS0_S_S_S_ddi --------------------------
	.section	.text._Z15BlackScholesGPUPdS_PfS0_S_S_S_ddi,"ax",@progbits
	.align	128
        .global         _Z15BlackScholesGPUPdS_PfS0_S_S_S_ddi
        .type           _Z15BlackScholesGPUPdS_PfS0_S_S_S_ddi,@function
        .size           _Z15BlackScholesGPUPdS_PfS0_S_S_S_ddi,(.L_x_71 - _Z15BlackScholesGPUPdS_PfS0_S_S_S_ddi)
        .other          _Z15BlackScholesGPUPdS_PfS0_S_S_S_ddi,@"STO_CUDA_ENTRY STV_DEFAULT"
_Z15BlackScholesGPUPdS_PfS0_S_S_S_ddi:
.text._Z15BlackScholesGPUPdS_PfS0_S_S_S_ddi:
[----:B------:R-:W-:Y:S01]  /*0000*/  LDC R1, c[0x0][0x37c] ;  /* 0x0000df00ff017b82 */ /* 0x000fe20000000800 */
[----:B------:R-:W0:Y:S01]  /*0010*/  S2R R12, SR_CTAID.X ;  /* 0x00000000000c7919 */ /* 0x000e220000002500 */
[----:B------:R-:W0:Y:S01]  /*0020*/  LDCU UR4, c[0x0][0x360] ;  /* 0x00006c00ff0477ac */ /* 0x000e220008000800 */
[----:B------:R-:W0:Y:S01]  /*0030*/  S2R R3, SR_TID.X ;  /* 0x0000000000037919 */ /* 0x000e220000002100 */
[----:B------:R-:W1:Y:S01]  /*0040*/  LDCU UR5, c[0x0][0x3c8] ;  /* 0x00007900ff0577ac */ /* 0x000e620008000800 */
[----:B0-----:R-:W-:-:S05]  /*0050*/  IMAD R12, R12, UR4, R3 ;  /* 0x000000040c0c7c24 */ /* 0x001fca000f8e0203 */
[----:B-1----:R-:W-:-:S13]  /*0060*/  ISETP.GE.AND P0, PT, R12, UR5, PT ;  /* 0x000000050c007c0c */ /* 0x002fda000bf06270 */
[----:B------:R-:W-:Y:S05]  /*0070*/  @P0 EXIT ;  /* 0x000000000000094d */ /* 0x000fea0003800000 */
[----:B------:R-:W0:Y:S01]  /*0080*/  LDC.64 R22, c[0x0][0x3a8] ;  /* 0x0000ea00ff167b82 */ /* 0x000e220000000a00 */
[----:B------:R-:W1:Y:S07]  /*0090*/  LDCU.64 UR4, c[0x0][0x358] ;  /* 0x00006b00ff0477ac */ /* 0x000e6e0008000a00 */
[----:B------:R-:W2:Y:S08]  /*00a0*/  LDC.64 R20, c[0x0][0x3a0] ;  /* 0x0000e800ff147b82 */ /* 0x000eb00000000a00 */
[----:B------:R-:W3:Y:S01]  /*00b0*/  LDC.64 R38, c[0x0][0x3b0] ;  /* 0x0000ec00ff267b82 */ /* 0x000ee20000000a00 */
[----:B0-----:R-:W-:-:S07]  /*00c0*/  IMAD.WIDE R22, R12, 0x8, R22 ;  /* 0x000000080c167825 */ /* 0x001fce00078e0216 */
[----:B------:R-:W0:Y:S01]  /*00d0*/  LDC.64 R18, c[0x0][0x380] ;  /* 0x0000e000ff127b82 */ /* 0x000e220000000a00 */
[----:B-1----:R-:W4:Y:S01]  /*00e0*/  LDG.E.64 R22, desc[UR4][R22.64] ;  /* 0x0000000416167981 */ /* 0x002f22000c1e1b00 */
[----:B--2---:R-:W-:-:S06]  /*00f0*/  IMAD.WIDE R20, R12, 0x8, R20 ;  /* 0x000000080c147825 */ /* 0x004fcc00078e0214 */
[----:B------:R-:W1:Y:S01]  /*0100*/  LDC.64 R16, c[0x0][0x388] ;  /* 0x0000e200ff107b82 */ /* 0x000e620000000a00 */
[----:B------:R-:W2:Y:S01]  /*0110*/  LDG.E.64 R20, desc[UR4][R20.64] ;  /* 0x0000000414147981 */ /* 0x000ea2000c1e1b00 */
[----:B---3--:R-:W-:-:S06]  /*0120*/  IMAD.WIDE R38, R12, 0x8, R38 ;  /* 0x000000080c267825 */ /* 0x008fcc00078e0226 */
[----:B------:R-:W3:Y:S01]  /*0130*/  LDC.64 R14, c[0x0][0x390] ;  /* 0x0000e400ff0e7b82 */ /* 0x000ee20000000a00 */
[----:B------:R-:W5:Y:S01]  /*0140*/  LDG.E.64 R38, desc[UR4][R38.64] ;  /* 0x0000000426267981 */ /* 0x000f62000c1e1b00 */
[----:B------:R-:W-:Y:S01]  /*0150*/  IMAD.MOV.U32 R2, RZ, RZ, 0x1 ;  /* 0x00000001ff027424 */ /* 0x000fe200078e00ff */
[----:B------:R-:W-:Y:S05]  /*0160*/  BSSY.RECONVERGENT B0, `(.L_x_0) ;  /* 0x000001a000007945 */ /* 0x000fea0003800200 */
[----:B------:R-:W3:Y:S01]  /*0170*/  LDC.64 R8, c[0x0][0x398] ;  /* 0x0000e600ff087b82 */ /* 0x000ee20000000a00 */
[----:B0-----:R-:W-:-:S04]  /*0180*/  IMAD.WIDE R18, R12, 0x8, R18 ;  /* 0x000000080c127825 */ /* 0x001fc800078e0212 */
[----:B-1----:R-:W-:-:S04]  /*0190*/  IMAD.WIDE R16, R12, 0x8, R16 ;  /* 0x000000080c107825 */ /* 0x002fc800078e0210 */
[----:B---3--:R-:W-:-:S04]  /*01a0*/  IMAD.WIDE R14, R12, 0x4, R14 ;  /* 0x000000040c0e7825 */ /* 0x008fc800078e020e */
[----:B------:R-:W-:Y:S01]  /*01b0*/  IMAD.WIDE R12, R12, 0x4, R8 ;  /* 0x000000040c0c7825 */ /* 0x000fe200078e0208 */
[----:B----4-:R-:W0:Y:S01]  /*01c0*/  MUFU.RCP64H R3, R23 ;  /* 0x0000001700037308 */ /* 0x010e220000001800 */
[----:B--2---:R-:W-:Y:S01]  /*01d0*/  FSETP.GEU.AND P1, PT, |R21|, 6.5827683646048100446e-37, PT ;  /* 0x036000001500780b */ /* 0x004fe20003f2e200 */
[----:B0-----:R-:W-:-:S08]  /*01e0*/  DFMA R4, -R22, R2, 1 ;  /* 0x3ff000001604742b */ /* 0x001fd00000000102 */
[----:B------:R-:W-:-:S08]  /*01f0*/  DFMA R4, R4, R4, R4 ;  /* 0x000000040404722b */ /* 0x000fd00000000004 */
[----:B------:R-:W-:-:S08]  /*0200*/  DFMA R4, R2, R4, R2 ;  /* 0x000000040204722b */ /* 0x000fd00000000002 */
[----:B------:R-:W-:-:S08]  /*0210*/  DFMA R2, -R22, R4, 1 ;  /* 0x3ff000001602742b */ /* 0x000fd00000000104 */
[----:B------:R-:W-:-:S08]  /*0220*/  DFMA R2, R4, R2, R4 ;  /* 0x000000020402722b */ /* 0x000fd00000000004 */
[----:B------:R-:W-:-:S08]  /*0230*/  DMUL R4, R20, R2 ;  /* 0x0000000214047228 */ /* 0x000fd00000000000 */
[----:B------:R-:W-:-:S08]  /*0240*/  DFMA R6, -R22, R4, R20 ;  /* 0x000000041606722b */ /* 0x000fd00000000114 */
[----:B------:R-:W-:-:S10]  /*0250*/  DFMA R2, R2, R6, R4 ;  /* 0x000000060202722b */ /* 0x000fd40000000004 */
[----:B------:R-:W-:-:S05]  /*0260*/  FFMA R0, RZ, R23, R3 ;  /* 0x00000017ff007223 */ /* 0x000fca0000000003 */
[----:B------:R-:W-:-:S13]  /*0270*/  FSETP.GT.AND P0, PT, |R0|, 1.469367938527859385e-39, PT ;  /* 0x001000000000780b */ /* 0x000fda0003f04200 */
[----:B------:R-:W-:Y:S05]  /*0280*/  @P0 BRA P1, `(.L_x_1) ;  /* 0x00000000001c0947 */ /* 0x000fea0000800000 */
[----:B------:R-:W-:Y:S01]  /*0290*/  IMAD.MOV.U32 R6, RZ, RZ, R20 ;  /* 0x000000ffff067224 */ /* 0x000fe200078e0014 */
[----:B------:R-:W-:Y:S01]  /*02a0*/  MOV R26, R22 ;  /* 0x00000016001a7202 */ /* 0x000fe20000000f00 */
[----:B------:R-:W-:Y:S01]  /*02b0*/  IMAD.MOV.U32 R7, RZ, RZ, R21 ;  /* 0x000000ffff077224 */ /* 0x000fe200078e0015 */
[----:B------:R-:W-:Y:S01]  /*02c0*/  MOV R0, 0x2f0 ;  /* 0x000002f000007802 */ /* 0x000fe20000000f00 */
[----:B------:R-:W-:-:S07]  /*02d0*/  IMAD.MOV.U32 R27, RZ, RZ, R23 ;  /* 0x000000ffff1b7224 */ /* 0x000fce00078e0017 */
[----:B-----5:R-:W-:Y:S05]  /*02e0*/  CALL.REL.NOINC `($__internal_1_$__cuda_sm20_div_rn_f64_full) ;  /* 0x0000002400f47944 */ /* 0x020fea0003c00000 */
[----:B------:R-:W-:-:S07]  /*02f0*/  IMAD.MOV.U32 R2, RZ, RZ, R4 ;  /* 0x000000ffff027224 */ /* 0x000fce00078e0004 */
.L_x_1:
[----:B------:R-:W-:Y:S05]  /*0300*/  BSYNC.RECONVERGENT B0 ;  /* 0x0000000000007941 */ /* 0x000fea0003800200 */
.L_x_0:
[----:B------:R-:W-:Y:S01]  /*0310*/  ISETP.GT.AND P0, PT, R3, 0xfffff, PT ;  /* 0x000fffff0300780c */ /* 0x000fe20003f04270 */
[----:B------:R-:W-:Y:S01]  /*0320*/  IMAD.MOV.U32 R4, RZ, RZ, R2 ;  /* 0x000000ffff047224 */ /* 0x000fe200078e0002 */
[----:B------:R-:W-:Y:S01]  /*0330*/  MOV R5, R3 ;  /* 0x0000000300057202 */ /* 0x000fe20000000f00 */
[----:B------:R-:W-:Y:S10]  /*0340*/  BSSY.RECONVERGENT B0, `(.L_x_2) ;  /* 0x0000050000007945 */ /* 0x000ff40003800200 */
[----:B------:R-:W-:-:S10]  /*0350*/  @!P0 DMUL R4, R4, 1.80143985094819840000e+16 ;  /* 0x4350000004048828 */ /* 0x000fd40000000000 */
[----:B------:R-:W-:Y:S02]  /*0360*/  @!P0 IMAD.MOV.U32 R3, RZ, RZ, R5 ;  /* 0x000000ffff038224 */ /* 0x000fe400078e0005 */
[----:B------:R-:W-:Y:S02]  /*0370*/  @!P0 IMAD.MOV.U32 R2, RZ, RZ, R4 ;  /* 0x000000ffff028224 */ /* 0x000fe400078e0004 */
[----:B------:R-:W-:-:S05]  /*0380*/  VIADD R0, R3, 0xffffffff ;  /* 0xffffffff03007836 */ /* 0x000fca0000000000 */
[----:B------:R-:W-:Y:S01]  /*0390*/  ISETP.GT.U32.AND P1, PT, R0, 0x7feffffe, PT ;  /* 0x7feffffe0000780c */ /* 0x000fe20003f24070 */
[----:B------:R-:W-:Y:S01]  /*03a0*/  IMAD.MOV.U32 R0, RZ, RZ, -0x3ff ;  /* 0xfffffc01ff007424 */ /* 0x000fe200078e00ff */
[----:B------:R-:W-:-:S11]  /*03b0*/  @!P0 MOV R0, 0xfffffbcb ;  /* 0xfffffbcb00008802 */ /* 0x000fd60000000f00 */
[----:B------:R-:W-:Y:S05]  /*03c0*/  @P1 BRA `(.L_x_3) ;  /* 0x0000000400041947 */ /* 0x000fea0003800000 */
[----:B------:R-:W-:Y:S01]  /*03d0*/  LOP3.LUT R4, R3, 0xfffff, RZ, 0xc0, !PT ;  /* 0x000fffff03047812 */ /* 0x000fe200078ec0ff */
[----:B------:R-:W-:Y:S01]  /*03e0*/  IMAD.MOV.U32 R6, RZ, RZ, RZ ;  /* 0x000000ffff067224 */ /* 0x000fe200078e00ff */
[----:B------:R-:W-:Y:S01]  /*03f0*/  UMOV UR6, 0x3ae80f1e ;  /* 0x3ae80f1e00067882 */ /* 0x000fe20000000000 */
[----:B------:R-:W-:Y:S01]  /*0400*/  IMAD.MOV.U32 R26, RZ, RZ, -0x748574fc ;  /* 0x8b7a8b04ff1a7424 */ /* 0x000fe200078e00ff */
[----:B------:R-:W-:Y:S01]  /*0410*/  LOP3.LUT R5, R4, 0x3ff00000, RZ, 0xfc, !PT ;  /* 0x3ff0000004057812 */ /* 0x000fe200078efcff */
[----:B------:R-:W-:Y:S01]  /*0420*/  IMAD.MOV.U32 R4, RZ, RZ, R2 ;  /* 0x000000ffff047224 */ /* 0x000fe200078e0002 */
[----:B------:R-:W-:Y:S01]  /*0430*/  UMOV UR7, 0x3eb1380b ;  /* 0x3eb1380b00077882 */ /* 0x000fe20000000000 */
[----:B------:R-:W-:Y:S01]  /*0440*/  IMAD.MOV.U32 R27, RZ, RZ, 0x3ed0ee25 ;  /* 0x3ed0ee25ff1b7424 */ /* 0x000fe200078e00ff */
[----:B------:R-:W-:Y:S01]  /*0450*/  ISETP.GE.U32.AND P0, PT, R5, 0x3ff6a09f, PT ;  /* 0x3ff6a09f0500780c */ /* 0x000fe20003f06070 */
[----:B------:R-:W-:Y:S01]  /*0460*/  IMAD.MOV.U32 R29, RZ, RZ, 0x43300000 ;  /* 0x43300000ff1d7424 */ /* 0x000fe200078e00ff */
[----:B------:R-:W-:Y:S01]  /*0470*/  LEA.HI R0, R3, R0, RZ, 0xc ;  /* 0x0000000003007211 */ /* 0x000fe200078f60ff */
[----:B------:R-:W-:Y:S01]  /*0480*/  UMOV UR8, 0x80000000 ;  /* 0x8000000000087882 */ /* 0x000fe20000000000 */
[----:B------:R-:W-:-:S09]  /*0490*/  UMOV UR9, 0x43300000 ;  /* 0x4330000000097882 */ /* 0x000fd20000000000 */
[----:B------:R-:W-:Y:S01]  /*04a0*/  @P0 VIADD R7, R5, 0xfff00000 ;  /* 0xfff0000005070836 */ /* 0x000fe20000000000 */
[----:B------:R-:W-:-:S04]  /*04b0*/  @P0 IADD3 R0, PT, PT, R0, 0x1, RZ ;  /* 0x0000000100000810 */ /* 0x000fc80007ffe0ff */
[----:B------:R-:W-:Y:S02]  /*04c0*/  @P0 MOV R5, R7 ;  /* 0x0000000700050202 */ /* 0x000fe40000000f00 */
[----:B------:R-:W-:-:S04]  /*04d0*/  LOP3.LUT R28, R0, 0x80000000, RZ, 0x3c, !PT ;  /* 0x80000000001c7812 */ /* 0x000fc800078e3cff */
[C---:B------:R-:W-:Y:S02]  /*04e0*/  DADD R24, R4.reuse, 1 ;  /* 0x3ff0000004187429 */ /* 0x040fe40000000000 */
[----:B------:R-:W-:-:S04]  /*04f0*/  DADD R4, R4, -1 ;  /* 0xbff0000004047429 */ /* 0x000fc80000000000 */
[----:B------:R-:W0:Y:S02]  /*0500*/  MUFU.RCP64H R7, R25 ;  /* 0x0000001900077308 */ /* 0x000e240000001800 */
[----:B0-----:R-:W-:-:S08]  /*0510*/  DFMA R8, -R24, R6, 1 ;  /* 0x3ff000001808742b */ /* 0x001fd00000000106 */
[----:B------:R-:W-:-:S08]  /*0520*/  DFMA R8, R8, R8, R8 ;  /* 0x000000080808722b */ /* 0x000fd00000000008 */
[----:B------:R-:W-:-:S08]  /*0530*/  DFMA R6, R6, R8, R6 ;  /* 0x000000080606722b */ /* 0x000fd00000000006 */
[----:B------:R-:W-:-:S08]  /*0540*/  DMUL R8, R4, R6 ;  /* 0x0000000604087228 */ /* 0x000fd00000000000 */
[----:B------:R-:W-:-:S08]  /*0550*/  DFMA R8, R4, R6, R8 ;  /* 0x000000060408722b */ /* 0x000fd00000000008 */
[----:B------:R-:W-:Y:S02]  /*0560*/  DMUL R10, R8, R8 ;  /* 0x00000008080a7228 */ /* 0x000fe40000000000 */
[----:B------:R-:W-:-:S06]  /*0570*/  DADD R2, R4, -R8 ;  /* 0x0000000004027229 */ /* 0x000fcc0000000808 */
[----:B------:R-:W-:Y:S01]  /*0580*/  DFMA R24, R10, UR6, R26 ;  /* 0x000000060a187c2b */ /* 0x000fe2000800001a */
[----:B------:R-:W-:Y:S01]  /*0590*/  UMOV UR6, 0x9f02676f ;  /* 0x9f02676f00067882 */ /* 0x000fe20000000000 */
[----:B------:R-:W-:Y:S01]  /*05a0*/  UMOV UR7, 0x3ef3b266 ;  /* 0x3ef3b26600077882 */ /* 0x000fe20000000000 */
[----:B------:R-:W-:Y:S02]  /*05b0*/  DADD R26, R2, R2 ;  /* 0x00000000021a7229 */ /* 0x000fe40000000002 */
[----:B------:R-:W-:Y:S01]  /*05c0*/  DADD R2, R28, -UR8 ;  /* 0x800000081c027e29 */ /* 0x000fe20008000000 */
[----:B------:R-:W-:Y:S01]  /*05d0*/  UMOV UR8, 0xfefa39ef ;  /* 0xfefa39ef00087882 */ /* 0x000fe20000000000 */
[----:B------:R-:W-:Y:S01]  /*05e0*/  UMOV UR9, 0x3fe62e42 ;  /* 0x3fe62e4200097882 */ /* 0x000fe20000000000 */
[----:B------:R-:W-:Y:S01]  /*05f0*/  DFMA R24, R10, R24, UR6 ;  /* 0x000000060a187e2b */ /* 0x000fe20008000018 */
[----:B------:R-:W-:Y:S01]  /*0600*/  UMOV UR6, 0xa9ab0956 ;  /* 0xa9ab095600067882 */ /* 0x000fe20000000000 */
[----:B------:R-:W-:Y:S01]  /*0610*/  UMOV UR7, 0x3f1745cb ;  /* 0x3f1745cb00077882 */ /* 0x000fe20000000000 */
[----:B------:R-:W-:-:S02]  /*0620*/  DFMA R26, R4, -R8, R26 ;  /* 0x80000008041a722b */ /* 0x000fc4000000001a */
[----:B------:R-:W-:-:S03]  /*0630*/  DFMA R4, R2, UR8, R8 ;  /* 0x0000000802047c2b */ /* 0x000fc60008000008 */
[----:B------:R-:W-:Y:S01]  /*0640*/  DFMA R24, R10, R24, UR6 ;  /* 0x000000060a187e2b */ /* 0x000fe20008000018 */
[----:B------:R-:W-:Y:S01]  /*0650*/  UMOV UR6, 0x2d1b5154 ;  /* 0x2d1b515400067882 */ /* 0x000fe20000000000 */
[----:B------:R-:W-:Y:S01]  /*0660*/  UMOV UR7, 0x3f3c71c7 ;  /* 0x3f3c71c700077882 */ /* 0x000fe20000000000 */
[----:B------:R-:W-:-:S05]  /*0670*/  DMUL R26, R6, R26 ;  /* 0x0000001a061a7228 */ /* 0x000fca0000000000 */
[----:B------:R-:W-:Y:S01]  /*0680*/  DFMA R24, R10, R24, UR6 ;  /* 0x000000060a187e2b */ /* 0x000fe20008000018 */
[----:B------:R-:W-:Y:S01]  /*0690*/  UMOV UR6, 0x923be72d ;  /* 0x923be72d00067882 */ /* 0x000fe20000000000 */
[----:B------:R-:W-:-:S06]  /*06a0*/  UMOV UR7, 0x3f624924 ;  /* 0x3f62492400077882 */ /* 0x000fcc0000000000 */
        /* <DEDUP_REMOVED lines=8> */
[----:B------:R-:W-:Y:S02]  /*0730*/  UMOV UR7, 0x3fe62e42 ;  /* 0x3fe62e4200077882 */ /* 0x000fe40000000000 */
[----:B------:R-:W-:Y:S01]  /*0740*/  DFMA R28, R2, -UR6, R4 ;  /* 0x80000006021c7c2b */ /* 0x000fe20008000004 */
[----:B------:R-:W-:Y:S01]  /*0750*/  UMOV UR6, 0x3b39803f ;  /* 0x3b39803f00067882 */ /* 0x000fe20000000000 */
[----:B------:R-:W-:Y:S02]  /*0760*/  UMOV UR7, 0x3c7abc9e ;  /* 0x3c7abc9e00077882 */ /* 0x000fe40000000000 */
[----:B------:R-:W-:-:S04]  /*0770*/  DMUL R24, R10, R24 ;  /* 0x000000180a187228 */ /* 0x000fc80000000000 */
[----:B------:R-:W-:-:S04]  /*0780*/  DADD R28, -R8, R28 ;  /* 0x00000000081c7229 */ /* 0x000fc8000000011c */
[----:B------:R-:W-:-:S08]  /*0790*/  DFMA R24, R8, R24, R26 ;  /* 0x000000180818722b */ /* 0x000fd0000000001a */
[----:B------:R-:W-:-:S08]  /*07a0*/  DADD R24, R24, -R28 ;  /* 0x0000000018187229 */ /* 0x000fd0000000081c */
[----:B------:R-:W-:-:S08]  /*07b0*/  DFMA R24, R2, UR6, R24 ;  /* 0x0000000602187c2b */ /* 0x000fd00008000018 */
[----:B------:R-:W-:Y:S01]  /*07c0*/  DADD R6, R4, R24 ;  /* 0x0000000004067229 */ /* 0x000fe20000000018 */
[----:B------:R-:W-:Y:S10]  /*07d0*/  BRA `(.L_x_4) ;  /* 0x0000000000187947 */ /* 0x000ff40003800000 */
.L_x_3:
[----:B------:R-:W-:Y:S01]  /*07e0*/  IMAD.MOV.U32 R2, RZ, RZ, 0x0 ;  /* 0x00000000ff027424 */ /* 0x000fe200078e00ff */
[----:B------:R-:W-:Y:S01]  /*07f0*/  LOP3.LUT P0, RZ, R5, 0x7fffffff, RZ, 0xc0, !PT ;  /* 0x7fffffff05ff7812 */ /* 0x000fe2000780c0ff */
[----:B------:R-:W-:-:S06]  /*0800*/  IMAD.MOV.U32 R3, RZ, RZ, 0x7ff00000 ;  /* 0x7ff00000ff037424 */ /* 0x000fcc00078e00ff */
[----:B------:R-:W-:-:S10]  /*0810*/  DFMA R2, R4, R2, +INF ;  /* 0x7ff000000402742b */ /* 0x000fd40000000002 */
[----:B------:R-:W-:Y:S02]  /*0820*/  FSEL R6, R2, RZ, P0 ;  /* 0x000000ff02067208 */ /* 0x000fe40000000000 */
[----:B------:R-:W-:-:S07]  /*0830*/  FSEL R7, R3, -QNAN , P0 ;  /* 0xfff0000003077808 */ /* 0x000fce0000000000 */
.L_x_4:
[----:B------:R-:W-:Y:S05]  /*0840*/  BSYNC.RECONVERGENT B0 ;  /* 0x0000000000007941 */ /* 0x000fea0003800200 */
.L_x_2:
[----:B-----5:R-:W0:Y:S01]  /*0850*/  MUFU.RSQ64H R3, R39 ;  /* 0x0000002700037308 */ /* 0x020e220000001c00 */
[----:B------:R-:W-:Y:S01]  /*0860*/  IADD3 R2, PT, PT, R39, -0x3500000, RZ ;  /* 0xfcb0000027027810 */ /* 0x000fe20007ffe0ff */
[----:B------:R-:W1:Y:S01]  /*0870*/  LDC.64 R24, c[0x0][0x3c0] ;  /* 0x0000f000ff187b82 */ /* 0x000e620000000a00 */
[----:B------:R-:W-:Y:S01]  /*0880*/  IMAD.MOV.U32 R8, RZ, RZ, 0x0 ;  /* 0x00000000ff087424 */ /* 0x000fe200078e00ff */
[----:B------:R-:W2:Y:S01]  /*0890*/  LDCU.64 UR6, c[0x0][0x3b8] ;  /* 0x00007700ff0677ac */ /* 0x000ea20008000a00 */
[----:B------:R-:W-:Y:S01]  /*08a0*/  IMAD.MOV.U32 R9, RZ, RZ, 0x3fd80000 ;  /* 0x3fd80000ff097424 */ /* 0x000fe200078e00ff */
[----:B------:R-:W-:Y:S01]  /*08b0*/  ISETP.GE.U32.AND P0, PT, R2, 0x7ca00000, PT ;  /* 0x7ca000000200780c */ /* 0x000fe20003f06070 */
[----:B------:R-:W-:Y:S01]  /*08c0*/  BSSY.RECONVERGENT B0, `(.L_x_5) ;  /* 0x0000011000007945 */ /* 0x000fe20003800200 */
[----:B0-----:R-:W-:-:S08]  /*08d0*/  DMUL R4, R2, R2 ;  /* 0x0000000202047228 */ /* 0x001fd00000000000 */
[----:B------:R-:W-:-:S08]  /*08e0*/  DFMA R4, R38, -R4, 1 ;  /* 0x3ff000002604742b */ /* 0x000fd00000000804 */
[----:B------:R-:W-:Y:S02]  /*08f0*/  DFMA R8, R4, R8, 0.5 ;  /* 0x3fe000000408742b */ /* 0x000fe40000000008 */
[----:B------:R-:W-:-:S08]  /*0900*/  DMUL R4, R2, R4 ;  /* 0x0000000402047228 */ /* 0x000fd00000000000 */
[----:B------:R-:W-:Y:S02]  /*0910*/  DFMA R8, R8, R4, R2 ;  /* 0x000000040808722b */ /* 0x000fe40000000002 */
[----:B-1----:R-:W-:-:S06]  /*0920*/  DMUL R4, R24, 0.5 ;  /* 0x3fe0000018047828 */ /* 0x002fcc0000000000 */
[----:B------:R-:W-:Y:S02]  /*0930*/  DMUL R10, R38, R8 ;  /* 0x00000008260a7228 */ /* 0x000fe40000000000 */
[----:B--2---:R-:W-:Y:S01]  /*0940*/  DFMA R4, R4, R24, UR6 ;  /* 0x0000000604047e2b */ /* 0x004fe20008000018 */
[----:B------:R-:W-:Y:S01]  /*0950*/  VIADD R27, R9, 0xfff00000 ;  /* 0xfff00000091b7836 */ /* 0x000fe20000000000 */
[----:B------:R-:W-:-:S04]  /*0960*/  MOV R26, R8 ;  /* 0x00000008001a7202 */ /* 0x000fc80000000f00 */
[----:B------:R-:W-:Y:S02]  /*0970*/  DFMA R24, R10, -R10, R38 ;  /* 0x8000000a0a18722b */ /* 0x000fe40000000026 */
[----:B------:R-:W-:-:S06]  /*0980*/  DFMA R6, R38, R4, R6 ;  /* 0x000000042606722b */ /* 0x000fcc0000000006 */
[----:B------:R-:W-:Y:S01]  /*0990*/  DFMA R4, R24, R26, R10 ;  /* 0x0000001a1804722b */ /* 0x000fe2000000000a */
[----:B------:R-:W-:Y:S10]  /*09a0*/  @!P0 BRA `(.L_x_6) ;  /* 0x0000000000088947 */ /* 0x000ff40003800000 */
[----:B------:R-:W-:-:S07]  /*09b0*/  MOV R0, 0x9d0 ;  /* 0x000009d000007802 */ /* 0x000fce0000000f00 */
[----:B------:R-:W-:Y:S05]  /*09c0*/  CALL.REL.NOINC `($__internal_2_$__cuda_sm20_dsqrt_rn_f64_mediumpath_v1) ;  /* 0x0000002400bc7944 */ /* 0x000fea0003c00000 */
.L_x_6:
[----:B------:R-:W-:Y:S05]  /*09d0*/  BSYNC.RECONVERGENT B0 ;  /* 0x0000000000007941 */ /* 0x000fea0003800200 */
.L_x_5:
[----:B------:R-:W0:Y:S01]  /*09e0*/  LDCU.64 UR6, c[0x0][0x3c0] ;  /* 0x00007800ff0677ac */ /* 0x000e220008000a00 */
[----:B------:R-:W-:Y:S01]  /*09f0*/  IMAD.MOV.U32 R2, RZ, RZ, 0x1 ;  /* 0x00000001ff027424 */ /* 0x000fe200078e00ff */
[----:B------:R-:W-:Y:S01]  /*0a00*/  FSETP.GEU.AND P1, PT, |R7|, 6.5827683646048100446e-37, PT ;  /* 0x036000000700780b */ /* 0x000fe20003f2e200 */
[----:B------:R-:W-:Y:S01]  /*0a10*/  BSSY.RECONVERGENT B0, `(.L_x_7) ;  /* 0x0000014000007945 */ /* 0x000fe20003800200 */
[----:B0-----:R-:W-:-:S06]  /*0a20*/  DMUL R8, R4, UR6 ;  /* 0x0000000604087c28 */ /* 0x001fcc0008000000 */
[----:B------:R-:W0:Y:S02]  /*0a30*/  MUFU.RCP64H R3, R9 ;  /* 0x0000000900037308 */ /* 0x000e240000001800 */
[----:B0-----:R-:W-:-:S08]  /*0a40*/  DFMA R4, -R8, R2, 1 ;  /* 0x3ff000000804742b */ /* 0x001fd00000000102 */
[----:B------:R-:W-:-:S08]  /*0a50*/  DFMA R4, R4, R4, R4 ;  /* 0x000000040404722b */ /* 0x000fd00000000004 */
[----:B------:R-:W-:-:S08]  /*0a60*/  DFMA R4, R2, R4, R2 ;  /* 0x000000040204722b */ /* 0x000fd00000000002 */
[----:B------:R-:W-:-:S08]  /*0a70*/  DFMA R2, -R8, R4, 1 ;  /* 0x3ff000000802742b */ /* 0x000fd00000000104 */
[----:B------:R-:W-:-:S08]  /*0a80*/  DFMA R2, R4, R2, R4 ;  /* 0x000000020402722b */ /* 0x000fd00000000004 */
[----:B------:R-:W-:-:S08]  /*0a90*/  DMUL R4, R6, R2 ;  /* 0x0000000206047228 */ /* 0x000fd00000000000 */
[----:B------:R-:W-:-:S08]  /*0aa0*/  DFMA R10, -R8, R4, R6 ;  /* 0x00000004080a722b */ /* 0x000fd00000000106 */
[----:B------:R-:W-:Y:S01]  /*0ab0*/  DFMA R4, R2, R10, R4 ;  /* 0x0000000a0204722b */ /* 0x000fe20000000004 */
[----:B------:R0:W1:Y:S09]  /*0ac0*/  F2F.F32.F64 R2, R38 ;  /* 0x0000002600027310 */ /* 0x0000720000301000 */
[----:B------:R-:W-:-:S05]  /*0ad0*/  FFMA R0, RZ, R9, R5 ;  /* 0x00000009ff007223 */ /* 0x000fca0000000005 */
[----:B------:R-:W-:-:S13]  /*0ae0*/  FSETP.GT.AND P0, PT, |R0|, 1.469367938527859385e-39, PT ;  /* 0x001000000000780b */ /* 0x000fda0003f04200 */
[----:B01----:R-:W-:Y:S05]  /*0af0*/  @P0 BRA P1, `(.L_x_8) ;  /* 0x0000000000140947 */ /* 0x003fea0000800000 */
[----:B------:R-:W-:Y:S01]  /*0b00*/  IMAD.MOV.U32 R26, RZ, RZ, R8 ;  /* 0x000000ffff1a7224 */ /* 0x000fe200078e0008 */
[----:B------:R-:W-:Y:S01]  /*0b10*/  MOV R0, 0xb40 ;  /* 0x00000b4000007802 */ /* 0x000fe20000000f00 */
[----:B------:R-:W-:-:S07]  /*0b20*/  IMAD.MOV.U32 R27, RZ, RZ, R9 ;  /* 0x000000ffff1b7224 */ /* 0x000fce00078e0009 */
[----:B------:R-:W-:Y:S05]  /*0b30*/  CALL.REL.NOINC `($__internal_1_$__cuda_sm20_div_rn_f64_full) ;  /* 0x0000001c00e07944 */ /* 0x000fea0003c00000 */
[----:B------:R-:W-:-:S07]  /*0b40*/  MOV R5, R3 ;  /* 0x0000000300057202 */ /* 0x000fce0000000f00 */
.L_x_8:
[----:B------:R-:W-:Y:S05]  /*0b50*/  BSYNC.RECONVERGENT B0 ;  /* 0x0000000000007941 */ /* 0x000fea0003800200 */
.L_x_7:
[----:B------:R-:W-:Y:S01]  /*0b60*/  VIADD R0, R2, 0xf3000000 ;  /* 0xf300000002007836 */ /* 0x000fe20000000000 */
[----:B------:R0:W1:Y:S01]  /*0b70*/  MUFU.RSQ R3, R2 ;  /* 0x0000000200037308 */ /* 0x0000620000001400 */
[----:B------:R-:W-:Y:S01]  /*0b80*/  BSSY.RECONVERGENT B0, `(.L_x_9) ;  /* 0x000000b000007945 */ /* 0x000fe20003800200 */
[----:B------:R-:W-:Y:S02]  /*0b90*/  DADD R8, -R8, R4 ;  /* 0x0000000008087229 */ /* 0x000fe40000000104 */
[----:B------:R-:W-:-:S13]  /*0ba0*/  ISETP.GT.U32.AND P0, PT, R0, 0x727fffff, PT ;  /* 0x727fffff0000780c */ /* 0x000fda0003f04070 */
[----:B01----:R-:W-:Y:S05]  /*0bb0*/  @!P0 BRA `(.L_x_10) ;  /* 0x00000000000c8947 */ /* 0x003fea0003800000 */
[----:B------:R-:W-:-:S07]  /*0bc0*/  MOV R11, 0xbe0 ;  /* 0x00000be0000b7802 */ /* 0x000fce0000000f00 */
[----:B------:R-:W-:Y:S05]  /*0bd0*/  CALL.REL.NOINC `($__internal_4_$__cuda_sm20_sqrt_rn_f32_slowpath) ;  /* 0x0000002800b87944 */ /* 0x000fea0003c00000 */
[----:B------:R-:W-:Y:S05]  /*0be0*/  BRA `(.L_x_11) ;  /* 0x0000000000107947 */ /* 0x000fea0003800000 */
.L_x_10:
[C---:B------:R-:W-:Y:S01]  /*0bf0*/  FMUL.FTZ R25, R3.reuse, R2 ;  /* 0x0000000203197220 */ /* 0x040fe20000410000 */
[----:B------:R-:W-:-:S03]  /*0c00*/  FMUL.FTZ R3, R3, 0.5 ;  /* 0x3f00000003037820 */ /* 0x000fc60000410000 */
[----:B------:R-:W-:-:S04]  /*0c10*/  FFMA R0, -R25, R25, R2 ;  /* 0x0000001919007223 */ /* 0x000fc80000000102 */
[----:B------:R-:W-:-:S07]  /*0c20*/  FFMA R25, R0, R3, R25 ;  /* 0x0000000300197223 */ /* 0x000fce0000000019 */
.L_x_11:
[----:B------:R-:W-:Y:S05]  /*0c30*/  BSYNC.RECONVERGENT B0 ;  /* 0x0000000000007941 */ /* 0x000fea0003800200 */
.L_x_9:
[----:B------:R-:W0:Y:S01]  /*0c40*/  F2F.F32.F64 R3, R22 ;  /* 0x0000001600037310 */ /* 0x000e220000301000 */
[----:B------:R-:W1:Y:S01]  /*0c50*/  LDCU.64 UR6, c[0x0][0x3c0] ;  /* 0x00007800ff0677ac */ /* 0x000e620008000a00 */
[----:B------:R-:W-:Y:S06]  /*0c60*/  BSSY.RECONVERGENT B0, `(.L_x_12) ;  /* 0x000000e000007945 */ /* 0x000fec0003800200 */
[----:B------:R-:W2:Y:S08]  /*0c70*/  F2F.F32.F64 R0, R20 ;  /* 0x0000001400007310 */ /* 0x000eb00000301000 */
[----:B0-----:R-:W0:Y:S08]  /*0c80*/  MUFU.RCP R6, R3 ;  /* 0x0000000300067308 */ /* 0x001e300000001000 */
[----:B--2---:R-:W2:Y:S01]  /*0c90*/  FCHK P0, R0, R3 ;  /* 0x0000000300007302 */ /* 0x004ea20000000000 */
[----:B0-----:R-:W-:-:S04]  /*0ca0*/  FFMA R7, -R3, R6, 1 ;  /* 0x3f80000003077423 */ /* 0x001fc80000000106 */
[----:B------:R-:W-:-:S03]  /*0cb0*/  FFMA R7, R6, R7, R6 ;  /* 0x0000000706077223 */ /* 0x000fc60000000006 */
[----:B-1----:R-:W0:Y:S01]  /*0cc0*/  F2F.F32.F64 R6, UR6 ;  /* 0x0000000600067d10 */ /* 0x002e220008301000 */
[----:B------:R-:W-:-:S04]  /*0cd0*/  FFMA R10, R0, R7, RZ ;  /* 0x00000007000a7223 */ /* 0x000fc800000000ff */
[----:B------:R-:W-:-:S04]  /*0ce0*/  FFMA R11, -R3, R10, R0 ;  /* 0x0000000a030b7223 */ /* 0x000fc80000000100 */
[----:B------:R-:W-:Y:S01]  /*0cf0*/  FFMA R7, R7, R11, R10 ;  /* 0x0000000b07077223 */ /* 0x000fe2000000000a */
[----:B--2---:R-:W-:Y:S06]  /*0d00*/  @!P0 BRA `(.L_x_13) ;  /* 0x00000000000c8947 */ /* 0x004fec0003800000 */
[----:B------:R-:W-:-:S07]  /*0d10*/  MOV R24, 0xd30 ;  /* 0x00000d3000187802 */ /* 0x000fce0000000f00 */
[----:B0-----:R-:W-:Y:S05]  /*0d20*/  CALL.REL.NOINC `($__internal_5_$__cuda_sm3x_div_rn_noftz_f32_slowpath) ;  /* 0x0000002800c07944 */ /* 0x001fea0003c00000 */
[----:B------:R-:W-:-:S07]  /*0d30*/  IMAD.MOV.U32 R7, RZ, RZ, R0 ;  /* 0x000000ffff077224 */ /* 0x000fce00078e0000 */
.L_x_13:
[----:B------:R-:W-:Y:S05]  /*0d40*/  BSYNC.RECONVERGENT B0 ;  /* 0x0000000000007941 */ /* 0x000fea0003800200 */
.L_x_12:
[----:B------:R-:W-:Y:S01]  /*0d50*/  IMAD.MOV.U32 R11, RZ, RZ, R7 ;  /* 0x000000ffff0b7224 */ /* 0x000fe200078e0007 */
[----:B------:R-:W1:Y:S01]  /*0d60*/  LDCU.64 UR6, c[0x0][0x3b8] ;  /* 0x00007700ff0677ac */ /* 0x000e620008000a00 */
[----:B0-----:R-:W-:Y:S01]  /*0d70*/  FMUL R25, R25, R6 ;  /* 0x0000000619197220 */ /* 0x001fe20000400000 */
[----:B------:R-:W-:Y:S01]  /*0d80*/  FMUL R3, R6, 0.5 ;  /* 0x3f00000006037820 */ /* 0x000fe20000400000 */
[----:B------:R-:W-:Y:S01]  /*0d90*/  BSSY.RECONVERGENT B0, `(.L_x_14) ;  /* 0x0000015000007945 */ /* 0x000fe20003800200 */
[----:B------:R-:W-:Y:S01]  /*0da0*/  FSETP.GEU.AND P0, PT, |R11|, 1.175494350822287508e-38, PT ;  /* 0x008000000b00780b */ /* 0x000fe20003f0e200 */
[----:B------:R-:W0:-:S12]  /*0db0*/  MUFU.RCP R24, R25 ;  /* 0x0000001900187308 */ /* 0x000e180000001000 */
[----:B------:R-:W-:Y:S01]  /*0dc0*/  @!P0 FMUL R11, R11, 16777216 ;  /* 0x4b8000000b0b8820 */ /* 0x000fe20000400000 */
[----:B-1----:R-:W1:Y:S01]  /*0dd0*/  F2F.F32.F64 R10, UR6 ;  /* 0x00000006000a7d10 */ /* 0x002e620008301000 */
[----:B0-----:R-:W-:-:S07]  /*0de0*/  FFMA R7, -R25, R24, 1 ;  /* 0x3f80000019077423 */ /* 0x001fce0000000118 */
[----:B------:R-:W0:Y:S01]  /*0df0*/  MUFU.LG2 R0, R11 ;  /* 0x0000000b00007308 */ /* 0x000e220000000c00 */
[----:B------:R-:W-:Y:S01]  /*0e00*/  FFMA R7, R24, R7, R24 ;  /* 0x0000000718077223 */ /* 0x000fe20000000018 */
[----:B-1----:R-:W-:Y:S01]  /*0e10*/  FFMA R10, R3, R6, R10 ;  /* 0x00000006030a7223 */ /* 0x002fe2000000000a */
[----:B0-----:R-:W-:-:S04]  /*0e20*/  @!P0 FADD R0, R0, -24 ;  /* 0xc1c0000000008421 */ /* 0x001fc80000000000 */
[----:B------:R-:W-:-:S04]  /*0e30*/  FMUL R3, R0, 0.69314718246459960938 ;  /* 0x3f31721800037820 */ /* 0x000fc80000400000 */
[----:B------:R-:W-:-:S04]  /*0e40*/  FFMA R0, R10, R2, R3 ;  /* 0x000000020a007223 */ /* 0x000fc80000000003 */
[----:B------:R-:W0:Y:S01]  /*0e50*/  FCHK P0, R0, R25 ;  /* 0x0000001900007302 */ /* 0x000e220000000000 */
[----:B------:R-:W-:-:S04]  /*0e60*/  FFMA R24, R0, R7, RZ ;  /* 0x0000000700187223 */ /* 0x000fc800000000ff */
[----:B------:R-:W-:-:S04]  /*0e70*/  FFMA R3, -R25, R24, R0 ;  /* 0x0000001819037223 */ /* 0x000fc80000000100 */
[----:B------:R-:W-:Y:S01]  /*0e80*/  FFMA R24, R7, R3, R24 ;  /* 0x0000000307187223 */ /* 0x000fe20000000018 */
[----:B0-----:R-:W-:Y:S06]  /*0e90*/  @!P0 BRA `(.L_x_15) ;  /* 0x0000000000108947 */ /* 0x001fec0003800000 */
[----:B------:R-:W-:Y:S02]  /*0ea0*/  MOV R3, R25 ;  /* 0x0000001900037202 */ /* 0x000fe40000000f00 */
[----:B------:R-:W-:-:S07]  /*0eb0*/  MOV R24, 0xed0 ;  /* 0x00000ed000187802 */ /* 0x000fce0000000f00 */
[----:B------:R-:W-:Y:S05]  /*0ec0*/  CALL.REL.NOINC `($__internal_5_$__cuda_sm3x_div_rn_noftz_f32_slowpath) ;  /* 0x0000002800587944 */ /* 0x000fea0003c00000 */
[----:B------:R-:W-:-:S07]  /*0ed0*/  IMAD.MOV.U32 R24, RZ, RZ, R0 ;  /* 0x000000ffff187224 */ /* 0x000fce00078e0000 */
.L_x_15:
[----:B------:R-:W-:Y:S05]  /*0ee0*/  BSYNC.RECONVERGENT B0 ;  /* 0x0000000000007941 */ /* 0x000fea0003800200 */
.L_x_14:
[----:B------:R-:W-:Y:S01]  /*0ef0*/  DMUL R6, R4, -0.5 ;  /* 0xbfe0000004067828 */ /* 0x000fe20000000000 */
[----:B------:R-:W-:Y:S01]  /*0f00*/  IMAD.MOV.U32 R10, RZ, RZ, 0x652b82fe ;  /* 0x652b82feff0a7424 */ /* 0x000fe200078e00ff */
[----:B------:R-:W-:Y:S01]  /*0f10*/  UMOV UR6, 0xfefa39ef ;  /* 0xfefa39ef00067882 */ /* 0x000fe20000000000 */
[----:B------:R-:W-:Y:S01]  /*0f20*/  IMAD.MOV.U32 R11, RZ, RZ, 0x3ff71547 ;  /* 0x3ff71547ff0b7424 */ /* 0x000fe200078e00ff */
[----:B------:R-:W-:Y:S01]  /*0f30*/  UMOV UR7, 0x3fe62e42 ;  /* 0x3fe62e4200077882 */ /* 0x000fe20000000000 */
[----:B------:R-:W-:Y:S01]  /*0f40*/  IMAD.MOV.U32 R32, RZ, RZ, 0x20000000 ;  /* 0x20000000ff207424 */ /* 0x000fe200078e00ff */
[----:B------:R-:W-:Y:S01]  /*0f50*/  BSSY.RECONVERGENT B0, `(.L_x_16) ;  /* 0x0000041000007945 */ /* 0x000fe20003800200 */
[----:B------:R-:W-:Y:S01]  /*0f60*/  IMAD.MOV.U32 R33, RZ, RZ, 0x3fcda671 ;  /* 0x3fcda671ff217424 */ /* 0x000fe200078e00ff */
[----:B------:R-:W-:-:S08]  /*0f70*/  DMUL R6, R6, R4 ;  /* 0x0000000406067228 */ /* 0x000fd00000000000 */
[----:B------:R-:W-:Y:S02]  /*0f80*/  DFMA R10, R6, R10, 6.75539944105574400000e+15 ;  /* 0x43380000060a742b */ /* 0x000fe4000000000a */
[----:B------:R-:W-:-:S06]  /*0f90*/  FSETP.GEU.AND P0, PT, |R7|, 4.1917929649353027344, PT ;  /* 0x4086232b0700780b */ /* 0x000fcc0003f0e200 */
[----:B------:R-:W-:-:S08]  /*0fa0*/  DADD R26, R10, -6.75539944105574400000e+15 ;  /* 0xc33800000a1a7429 */ /* 0x000fd00000000000 */
[----:B------:R-:W-:Y:S01]  /*0fb0*/  DFMA R28, R26, -UR6, R6 ;  /* 0x800000061a1c7c2b */ /* 0x000fe20008000006 */
[----:B------:R-:W-:Y:S01]  /*0fc0*/  UMOV UR6, 0x3b39803f ;  /* 0x3b39803f00067882 */ /* 0x000fe20000000000 */
[----:B------:R-:W-:-:S06]  /*0fd0*/  UMOV UR7, 0x3c7abc9e ;  /* 0x3c7abc9e00077882 */ /* 0x000fcc0000000000 */
[----:B------:R-:W-:Y:S01]  /*0fe0*/  DFMA R26, R26, -UR6, R28 ;  /* 0x800000061a1a7c2b */ /* 0x000fe2000800001c */
[----:B------:R-:W-:Y:S01]  /*0ff0*/  UMOV UR6, 0x69ce2bdf ;  /* 0x69ce2bdf00067882 */ /* 0x000fe20000000000 */
[----:B------:R-:W-:Y:S01]  /*1000*/  MOV R28, 0xfca213ea ;  /* 0xfca213ea001c7802 */ /* 0x000fe20000000f00 */
[----:B------:R-:W-:Y:S01]  /*1010*/  IMAD.MOV.U32 R29, RZ, RZ, 0x3e928af3 ;  /* 0x3e928af3ff1d7424 */ /* 0x000fe200078e00ff */
[----:B------:R-:W-:-:S05]  /*1020*/  UMOV UR7, 0x3e5ade15 ;  /* 0x3e5ade1500077882 */ /* 0x000fca0000000000 */
[----:B------:R-:W-:Y:S01]  /*1030*/  DFMA R28, R26, UR6, R28 ;  /* 0x000000061a1c7c2b */ /* 0x000fe2000800001c */
        /* <DEDUP_REMOVED lines=13> */
[----:B------:R-:W-:Y:S01]  /*1110*/  DFMA R28, |R4|, R32, 1 ;  /* 0x3ff00000041c742b */ /* 0x000fe20000000220 */
[----:B------:R-:W-:-:S05]  /*1120*/  UMOV UR7, 0x3f811111 ;  /* 0x3f81111100077882 */ /* 0x000fca0000000000 */
[----:B------:R-:W-:Y:S01]  /*1130*/  DFMA R32, R26, R30, UR6 ;  /* 0x000000061a207e2b */ /* 0x000fe2000800001e */
[----:B------:R-:W-:Y:S01]  /*1140*/  UMOV UR6, 0x555502a1 ;  /* 0x555502a100067882 */ /* 0x000fe20000000000 */
[----:B------:R-:W0:Y:S01]  /*1150*/  MUFU.RCP64H R31, R29 ;  /* 0x0000001d001f7308 */ /* 0x000e220000001800 */
[----:B------:R-:W-:Y:S01]  /*1160*/  UMOV UR7, 0x3fa55555 ;  /* 0x3fa5555500077882 */ /* 0x000fe20000000000 */
[----:B------:R-:W-:-:S04]  /*1170*/  IADD3 R30, PT, PT, R29, 0x300402, RZ ;  /* 0x003004021d1e7810 */ /* 0x000fc80007ffe0ff */
[----:B------:R-:W-:Y:S01]  /*1180*/  DFMA R32, R26, R32, UR6 ;  /* 0x000000061a207e2b */ /* 0x000fe20008000020 */
[----:B------:R-:W-:Y:S01]  /*1190*/  UMOV UR6, 0x55555511 ;  /* 0x5555551100067882 */ /* 0x000fe20000000000 */
[----:B------:R-:W-:Y:S01]  /*11a0*/  UMOV UR7, 0x3fc55555 ;  /* 0x3fc5555500077882 */ /* 0x000fe20000000000 */
[----:B------:R-:W-:-:S05]  /*11b0*/  FSETP.GEU.AND P2, PT, |R30|, 5.8789094863358348022e-39, PT ;  /* 0x004004021e00780b */ /* 0x000fca0003f4e200 */
[----:B------:R-:W-:Y:S01]  /*11c0*/  DFMA R32, R26, R32, UR6 ;  /* 0x000000061a207e2b */ /* 0x000fe20008000020 */
[----:B------:R-:W-:Y:S01]  /*11d0*/  UMOV UR6, 0xb ;  /* 0x0000000b00067882 */ /* 0x000fe20000000000 */
[----:B------:R-:W-:Y:S01]  /*11e0*/  UMOV UR7, 0x3fe00000 ;  /* 0x3fe0000000077882 */ /* 0x000fe20000000000 */
[----:B0-----:R-:W-:-:S05]  /*11f0*/  DFMA R34, -R28, R30, 1 ;  /* 0x3ff000001c22742b */ /* 0x001fca000000011e */
[----:B------:R-:W-:-:S03]  /*1200*/  DFMA R32, R26, R32, UR6 ;  /* 0x000000061a207e2b */ /* 0x000fc60008000020 */
[----:B------:R-:W-:-:S05]  /*1210*/  DFMA R34, R34, R34, R34 ;  /* 0x000000222222722b */ /* 0x000fca0000000022 */
[----:B------:R-:W-:-:S03]  /*1220*/  DFMA R32, R26, R32, 1 ;  /* 0x3ff000001a20742b */ /* 0x000fc60000000020 */
[----:B------:R-:W-:-:S05]  /*1230*/  DFMA R34, R30, R34, R30 ;  /* 0x000000221e22722b */ /* 0x000fca000000001e */
[----:B------:R-:W-:-:S03]  /*1240*/  DFMA R26, R26, R32, 1 ;  /* 0x3ff000001a1a742b */ /* 0x000fc60000000020 */
[----:B------:R-:W-:-:S08]  /*1250*/  DFMA R32, -R28, R34, 1 ;  /* 0x3ff000001c20742b */ /* 0x000fd00000000122 */
[----:B------:R-:W-:Y:S01]  /*1260*/  DFMA R34, R34, R32, R34 ;  /* 0x000000202222722b */ /* 0x000fe20000000022 */
[----:B------:R-:W-:Y:S02]  /*1270*/  IMAD R33, R10, 0x100000, R27 ;  /* 0x001000000a217824 */ /* 0x000fe400078e021b */
[----:B------:R-:W-:Y:S01]  /*1280*/  IMAD.MOV.U32 R32, RZ, RZ, R26 ;  /* 0x000000ffff207224 */ /* 0x000fe200078e001a */
[----:B------:R-:W-:Y:S07]  /*1290*/  @!P0 BRA `(.L_x_17) ;  /* 0x0000000000308947 */ /* 0x000fee0003800000 */
[----:B------:R-:W-:Y:S01]  /*12a0*/  FSETP.GEU.AND P1, PT, |R7|, 4.2275390625, PT ;  /* 0x408748000700780b */ /* 0x000fe20003f2e200 */
[C---:B------:R-:W-:Y:S02]  /*12b0*/  DADD R30, R6.reuse, +INF ;  /* 0x7ff00000061e7429 */ /* 0x040fe40000000000 */
[----:B------:R-:W-:-:S08]  /*12c0*/  DSETP.GEU.AND P0, PT, R6, RZ, PT ;  /* 0x000000ff0600722a */ /* 0x000fd00003f0e000 */
[----:B------:R-:W-:Y:S02]  /*12d0*/  FSEL R32, R30, RZ, P0 ;  /* 0x000000ff1e207208 */ /* 0x000fe40000000000 */
[----:B------:R-:W-:Y:S02]  /*12e0*/  @!P1 LEA.HI R0, R10, R10, RZ, 0x1 ;  /* 0x0000000a0a009211 */ /* 0x000fe400078f08ff */
[----:B------:R-:W-:Y:S02]  /*12f0*/  FSEL R33, R31, RZ, P0 ;  /* 0x000000ff1f217208 */ /* 0x000fe40000000000 */
[----:B------:R-:W-:-:S04]  /*1300*/  @!P1 SHF.R.S32.HI R3, RZ, 0x1, R0 ;  /* 0x00000001ff039819 */ /* 0x000fc80000011400 */
[----:B------:R-:W-:Y:S01]  /*1310*/  @!P1 LEA R27, R3, R27, 0x14 ;  /* 0x0000001b031b9211 */ /* 0x000fe200078ea0ff */
[----:B------:R-:W-:-:S05]  /*1320*/  @!P1 IMAD.IADD R6, R10, 0x1, -R3 ;  /* 0x000000010a069824 */ /* 0x000fca00078e0a03 */
[----:B------:R-:W-:Y:S01]  /*1330*/  @!P1 LEA R7, R6, 0x3ff00000, 0x14 ;  /* 0x3ff0000006079811 */ /* 0x000fe200078ea0ff */
[----:B------:R-:W-:-:S06]  /*1340*/  @!P1 IMAD.MOV.U32 R6, RZ, RZ, RZ ;  /* 0x000000ffff069224 */ /* 0x000fcc00078e00ff */
[----:B------:R-:W-:-:S11]  /*1350*/  @!P1 DMUL R32, R26, R6 ;  /* 0x000000061a209228 */ /* 0x000fd60000000000 */
.L_x_17:
[----:B------:R-:W-:Y:S05]  /*1360*/  BSYNC.RECONVERGENT B0 ;  /* 0x0000000000007941 */ /* 0x000fea0003800200 */
.L_x_16:
[----:B------:R-:W-:Y:S04]  /*1370*/  BSSY.RECONVERGENT B0, `(.L_x_18) ;  /* 0x0000006000007945 */ /* 0x000fe80003800200 */
[----:B------:R-:W-:Y:S05]  /*1380*/  @P2 BRA `(.L_x_19) ;  /* 0x0000000000102947 */ /* 0x000fea0003800000 */
[----:B------:R-:W-:-:S05]  /*1390*/  LOP3.LUT R0, R29, 0x7fffffff, RZ, 0xc0, !PT ;  /* 0x7fffffff1d007812 */ /* 0x000fca00078ec0ff */
[----:B------:R-:W-:Y:S01]  /*13a0*/  VIADD R3, R0, 0xfff00000 ;  /* 0xfff0000000037836 */ /* 0x000fe20000000000 */
[----:B------:R-:W-:-:S07]  /*13b0*/  MOV R0, 0x13d0 ;  /* 0x000013d000007802 */ /* 0x000fce0000000f00 */
[----:B------:R-:W-:Y:S05]  /*13c0*/  CALL.REL.NOINC `($__internal_0_$__cuda_sm20_dblrcp_rn_slowpath_v3) ;  /* 0x0000001400087944 */ /* 0x000fea0003c00000 */
.L_x_19:
[----:B------:R-:W-:Y:S05]  /*13d0*/  BSYNC.RECONVERGENT B0 ;  /* 0x0000000000007941 */ /* 0x000fea0003800200 */
.L_x_18:
[C---:B------:R-:W-:Y:S01]  /*13e0*/  DMUL R6, R8.reuse, -0.5 ;  /* 0xbfe0000008067828 */ /* 0x040fe20000000000 */
[----:B------:R-:W-:Y:S01]  /*13f0*/  IMAD.MOV.U32 R26, RZ, RZ, 0x652b82fe ;  /* 0x652b82feff1a7424 */ /* 0x000fe200078e00ff */
[----:B------:R-:W-:Y:S01]  /*1400*/  MOV R27, 0x3ff71547 ;  /* 0x3ff71547001b7802 */ /* 0x000fe20000000f00 */
[----:B------:R-:W-:Y:S01]  /*1410*/  UMOV UR6, 0xfefa39ef ;  /* 0xfefa39ef00067882 */ /* 0x000fe20000000000 */
[----:B------:R-:W-:Y:S01]  /*1420*/  UMOV UR7, 0x3fe62e42 ;  /* 0x3fe62e4200077882 */ /* 0x000fe20000000000 */
[----:B------:R-:W-:Y:S01]  /*1430*/  IMAD.MOV.U32 R36, RZ, RZ, 0x20000000 ;  /* 0x20000000ff247424 */ /* 0x000fe200078e00ff */
[----:B------:R-:W-:Y:S01]  /*1440*/  UMOV UR8, 0x1852b7af ;  /* 0x1852b7af00087882 */ /* 0x000fe20000000000 */
[----:B------:R-:W-:Y:S01]  /*1450*/  IMAD.MOV.U32 R37, RZ, RZ, 0x3fcda671 ;  /* 0x3fcda671ff257424 */ /* 0x000fe200078e00ff */
[----:B------:R-:W-:Y:S01]  /*1460*/  DMUL R6, R8, R6 ;  /* 0x0000000608067228 */ /* 0x000fe20000000000 */
[----:B------:R-:W-:Y:S01]  /*1470*/  UMOV UR9, 0x3f56c16c ;  /* 0x3f56c16c00097882 */ /* 0x000fe20000000000 */
[----:B------:R-:W-:Y:S01]  /*1480*/  DSETP.GT.AND P1, PT, R4, RZ, PT ;  /* 0x000000ff0400722a */ /* 0x000fe20003f24000 */
[----:B------:R-:W-:Y:S05]  /*1490*/  BSSY.RECONVERGENT B0, `(.L_x_20) ;  /* 0x0000051000007945 */ /* 0x000fea0003800200 */
[----:B------:R-:W-:-:S02]  /*14a0*/  DFMA R26, R6, R26, 6.75539944105574400000e+15 ;  /* 0x43380000061a742b */ /* 0x000fc4000000001a */
[----:B------:R-:W-:-:S06]  /*14b0*/  FSETP.GEU.AND P2, PT, |R7|, 4.1917929649353027344, PT ;  /* 0x4086232b0700780b */ /* 0x000fcc0003f4e200 */
[----:B------:R-:W-:-:S08]  /*14c0*/  DADD R30, R26, -6.75539944105574400000e+15 ;  /* 0xc33800001a1e7429 */ /* 0x000fd00000000000 */
[----:B------:R-:W-:Y:S01]  /*14d0*/  DFMA R10, R30, -UR6, R6 ;  /* 0x800000061e0a7c2b */ /* 0x000fe20008000006 */
[----:B------:R-:W-:Y:S01]  /*14e0*/  UMOV UR6, 0x3b39803f ;  /* 0x3b39803f00067882 */ /* 0x000fe20000000000 */
[----:B------:R-:W-:-:S06]  /*14f0*/  UMOV UR7, 0x3c7abc9e ;  /* 0x3c7abc9e00077882 */ /* 0x000fcc0000000000 */
[----:B------:R-:W-:Y:S01]  /*1500*/  DFMA R30, R30, -UR6, R10 ;  /* 0x800000061e1e7c2b */ /* 0x000fe2000800000a */
[----:B------:R-:W-:Y:S01]  /*1510*/  UMOV UR6, 0x69ce2bdf ;  /* 0x69ce2bdf00067882 */ /* 0x000fe20000000000 */
[----:B------:R-:W-:Y:S01]  /*1520*/  IMAD.MOV.U32 R10, RZ, RZ, -0x35dec16 ;  /* 0xfca213eaff0a7424 */ /* 0x000fe200078e00ff */
[----:B------:R-:W-:Y:S01]  /*1530*/  UMOV UR7, 0x3e5ade15 ;  /* 0x3e5ade1500077882 */ /* 0x000fe20000000000 */
[----:B------:R-:W-:-:S06]  /*1540*/  IMAD.MOV.U32 R11, RZ, RZ, 0x3e928af3 ;  /* 0x3e928af3ff0b7424 */ /* 0x000fcc00078e00ff */
        /* <DEDUP_REMOVED lines=11> */
[----:B------:R-:W-:Y:S01]  /*1600*/  IMAD.MOV.U32 R10, RZ, RZ, 0x40000000 ;  /* 0x40000000ff0a7424 */ /* 0x000fe200078e00ff */
[----:B------:R-:W-:Y:S01]  /*1610*/  MOV R11, 0x3ffd23dd ;  /* 0x3ffd23dd000b7802 */ /* 0x000fe20000000f00 */
[----:B------:R-:W-:-:S04]  /*1620*/  UMOV UR7, 0x3ff548cd ;  /* 0x3ff548cd00077882 */ /* 0x000fc80000000000 */
[----:B------:R-:W-:Y:S01]  /*1630*/  DFMA R40, R30, R28, UR8 ;  /* 0x000000081e287e2b */ /* 0x000fe2000800001c */
[----:B------:R-:W-:Y:S01]  /*1640*/  UMOV UR8, 0x555502a1 ;  /* 0x555502a100087882 */ /* 0x000fe20000000000 */
[----:B------:R-:W-:Y:S01]  /*1650*/  DFMA R10, R34, UR6, -R10 ;  /* 0x00000006220a7c2b */ /* 0x000fe2000800080a */
[----:B------:R-:W-:Y:S01]  /*1660*/  UMOV UR6, 0x11122322 ;  /* 0x1112232200067882 */ /* 0x000fe20000000000 */
[----:B------:R-:W-:Y:S01]  /*1670*/  DFMA R28, |R8|, R36, 1 ;  /* 0x3ff00000081c742b */ /* 0x000fe20000000224 */
[----:B------:R-:W-:Y:S01]  /*1680*/  UMOV UR7, 0x3f811111 ;  /* 0x3f81111100077882 */ /* 0x000fe20000000000 */
[----:B------:R-:W-:Y:S02]  /*1690*/  UMOV UR9, 0x3fa55555 ;  /* 0x3fa5555500097882 */ /* 0x000fe40000000000 */
[----:B------:R-:W-:Y:S01]  /*16a0*/  DFMA R40, R30, R40, UR6 ;  /* 0x000000061e287e2b */ /* 0x000fe20008000028 */
[----:B------:R-:W-:Y:S01]  /*16b0*/  UMOV UR6, 0xe0000000 ;  /* 0xe000000000067882 */ /* 0x000fe20000000000 */
[----:B------:R-:W-:Y:S01]  /*16c0*/  DFMA R36, R10, R34, 1.7814779281616210938 ;  /* 0x3ffc80ef0a24742b */ /* 0x000fe20000000022 */
[----:B------:R-:W-:Y:S01]  /*16d0*/  UMOV UR7, 0x3fd6d1f0 ;  /* 0x3fd6d1f000077882 */ /* 0x000fe20000000000 */
[----:B------:R-:W0:Y:S02]  /*16e0*/  MUFU.RCP64H R11, R29 ;  /* 0x0000001d000b7308 */ /* 0x000e240000001800 */
[----:B------:R-:W-:-:S02]  /*16f0*/  VIADD R10, R29, 0x300402 ;  /* 0x003004021d0a7836 */ /* 0x000fc40000000000 */
[----:B------:R-:W-:Y:S01]  /*1700*/  DFMA R40, R30, R40, UR8 ;  /* 0x000000081e287e2b */ /* 0x000fe20008000028 */
[----:B------:R-:W-:Y:S01]  /*1710*/  UMOV UR8, 0x55555511 ;  /* 0x5555551100087882 */ /* 0x000fe20000000000 */
[----:B------:R-:W-:Y:S01]  /*1720*/  DFMA R36, R36, R34, -UR6 ;  /* 0x8000000624247e2b */ /* 0x000fe20008000022 */
[----:B------:R-:W-:Y:S01]  /*1730*/  UMOV UR6, 0x40000000 ;  /* 0x4000000000067882 */ /* 0x000fe20000000000 */
[----:B------:R-:W-:Y:S01]  /*1740*/  UMOV UR7, 0x3fd470bf ;  /* 0x3fd470bf00077882 */ /* 0x000fe20000000000 */
[----:B------:R-:W-:Y:S01]  /*1750*/  UMOV UR9, 0x3fc55555 ;  /* 0x3fc5555500097882 */ /* 0x000fe20000000000 */
[----:B------:R-:W-:-:S04]  /*1760*/  FSETP.GEU.AND P0, PT, |R10|, 5.8789094863358348022e-39, PT ;  /* 0x004004020a00780b */ /* 0x000fc80003f0e200 */
[----:B------:R-:W-:Y:S01]  /*1770*/  DFMA R42, R36, R34, UR6 ;  /* 0x00000006242a7e2b */ /* 0x000fe20008000022 */
[----:B------:R-:W-:Y:S01]  /*1780*/  UMOV UR6, 0xb ;  /* 0x0000000b00067882 */ /* 0x000fe20000000000 */
[----:B------:R-:W-:Y:S01]  /*1790*/  DFMA R36, R30, R40, UR8 ;  /* 0x000000081e247e2b */ /* 0x000fe20008000028 */
[----:B------:R-:W-:Y:S01]  /*17a0*/  UMOV UR7, 0x3fe00000 ;  /* 0x3fe0000000077882 */ /* 0x000fe20000000000 */
[----:B0-----:R-:W-:-:S04]  /*17b0*/  DFMA R40, -R28, R10, 1 ;  /* 0x3ff000001c28742b */ /* 0x001fc8000000010a */
[----:B------:R-:W-:Y:S02]  /*17c0*/  DMUL R34, R42, R34 ;  /* 0x000000222a227228 */ /* 0x000fe40000000000 */
[----:B------:R-:W-:Y:S01]  /*17d0*/  DFMA R36, R30, R36, UR6 ;  /* 0x000000061e247e2b */ /* 0x000fe20008000024 */
[----:B------:R-:W-:Y:S01]  /*17e0*/  UMOV UR6, 0x40000000 ;  /* 0x4000000000067882 */ /* 0x000fe20000000000 */
[----:B------:R-:W-:Y:S01]  /*17f0*/  UMOV UR7, 0x3fd98845 ;  /* 0x3fd9884500077882 */ /* 0x000fe20000000000 */
[----:B------:R-:W-:Y:S02]  /*1800*/  DFMA R40, R40, R40, R40 ;  /* 0x000000282828722b */ /* 0x000fe40000000028 */
[----:B------:R-:W-:-:S03]  /*1810*/  DMUL R32, R32, UR6 ;  /* 0x0000000620207c28 */ /* 0x000fc60008000000 */
[----:B------:R-:W-:-:S03]  /*1820*/  DFMA R36, R30, R36, 1 ;  /* 0x3ff000001e24742b */ /* 0x000fc60000000024 */
[----:B------:R-:W-:Y:S02]  /*1830*/  DFMA R40, R10, R40, R10 ;  /* 0x000000280a28722b */ /* 0x000fe4000000000a */
[----:B------:R-:W-:-:S03]  /*1840*/  DMUL R34, R32, R34 ;  /* 0x0000002220227228 */ /* 0x000fc60000000000 */
[----:B------:R-:W-:-:S03]  /*1850*/  DFMA R30, R30, R36, 1 ;  /* 0x3ff000001e1e742b */ /* 0x000fc60000000024 */
[----:B------:R-:W-:Y:S02]  /*1860*/  DFMA R36, -R28, R40, 1 ;  /* 0x3ff000001c24742b */ /* 0x000fe40000000128 */
[----:B------:R-:W-:-:S05]  /*1870*/  DADD R32, -R34, 1 ;  /* 0x3ff0000022207429 */ /* 0x000fca0000000100 */
[----:B------:R-:W-:Y:S01]  /*1880*/  LEA R5, R26, R31, 0x14 ;  /* 0x0000001f1a057211 */ /* 0x000fe200078ea0ff */
[----:B------:R-:W-:Y:S01]  /*1890*/  DFMA R40, R40, R36, R40 ;  /* 0x000000242828722b */ /* 0x000fe20000000028 */
[----:B------:R-:W-:-:S03]  /*18a0*/  IMAD.MOV.U32 R4, RZ, RZ, R30 ;  /* 0x000000ffff047224 */ /* 0x000fc600078e001e */
[----:B------:R-:W-:Y:S02]  /*18b0*/  FSEL R10, R32, R34, P1 ;  /* 0x00000022200a7208 */ /* 0x000fe40000800000 */
[----:B------:R-:W-:Y:S01]  /*18c0*/  FSEL R11, R33, R35, P1 ;  /* 0x00000023210b7208 */ /* 0x000fe20000800000 */
[----:B------:R-:W-:Y:S06]  /*18d0*/  @!P2 BRA `(.L_x_21) ;  /* 0x000000000030a947 */ /* 0x000fec0003800000 */
[----:B------:R-:W-:Y:S01]  /*18e0*/  FSETP.GEU.AND P2, PT, |R7|, 4.2275390625, PT ;  /* 0x408748000700780b */ /* 0x000fe20003f4e200 */
[C---:B------:R-:W-:Y:S02]  /*18f0*/  DADD R4, R6.reuse, +INF ;  /* 0x7ff0000006047429 */ /* 0x040fe40000000000 */
[----:B------:R-:W-:-:S08]  /*1900*/  DSETP.GEU.AND P1, PT, R6, RZ, PT ;  /* 0x000000ff0600722a */ /* 0x000fd00003f2e000 */
[----:B------:R-:W-:Y:S02]  /*1910*/  FSEL R4, R4, RZ, P1 ;  /* 0x000000ff04047208 */ /* 0x000fe40000800000 */
[----:B------:R-:W-:Y:S02]  /*1920*/  @!P2 LEA.HI R0, R26, R26, RZ, 0x1 ;  /* 0x0000001a1a00a211 */ /* 0x000fe400078f08ff */
[----:B------:R-:W-:Y:S02]  /*1930*/  FSEL R5, R5, RZ, P1 ;  /* 0x000000ff05057208 */ /* 0x000fe40000800000 */
[----:B------:R-:W-:-:S05]  /*1940*/  @!P2 SHF.R.S32.HI R3, RZ, 0x1, R0 ;  /* 0x00000001ff03a819 */ /* 0x000fca0000011400 */
[----:B------:R-:W-:Y:S02]  /*1950*/  @!P2 IMAD.IADD R6, R26, 0x1, -R3 ;  /* 0x000000011a06a824 */ /* 0x000fe400078e0a03 */
[----:B------:R-:W-:-:S03]  /*1960*/  @!P2 IMAD R31, R3, 0x100000, R31 ;  /* 0x00100000031fa824 */ /* 0x000fc600078e021f */
[----:B------:R-:W-:Y:S02]  /*1970*/  @!P2 LEA R7, R6, 0x3ff00000, 0x14 ;  /* 0x3ff000000607a811 */ /* 0x000fe400078ea0ff */
[----:B------:R-:W-:-:S06]  /*1980*/  @!P2 MOV R6, RZ ;  /* 0x000000ff0006a202 */ /* 0x000fcc0000000f00 */
[----:B------:R-:W-:-:S11]  /*1990*/  @!P2 DMUL R4, R30, R6 ;  /* 0x000000061e04a228 */ /* 0x000fd60000000000 */
.L_x_21:
[----:B------:R-:W-:Y:S05]  /*19a0*/  BSYNC.RECONVERGENT B0 ;  /* 0x0000000000007941 */ /* 0x000fea0003800200 */
.L_x_20:
[----:B------:R-:W-:Y:S04]  /*19b0*/  BSSY.RECONVERGENT B0, `(.L_x_22) ;  /* 0x0000008000007945 */ /* 0x000fe80003800200 */
[----:B------:R-:W-:Y:S05]  /*19c0*/  @P0 BRA `(.L_x_23) ;  /* 0x0000000000180947 */ /* 0x000fea0003800000 */
[----:B------:R-:W-:-:S05]  /*19d0*/  LOP3.LUT R0, R29, 0x7fffffff, RZ, 0xc0, !PT ;  /* 0x7fffffff1d007812 */ /* 0x000fca00078ec0ff */
[----:B------:R-:W-:Y:S01]  /*19e0*/  VIADD R3, R0, 0xfff00000 ;  /* 0xfff0000000037836 */ /* 0x000fe20000000000 */
[----:B------:R-:W-:-:S07]  /*19f0*/  MOV R0, 0x1a10 ;  /* 0x00001a1000007802 */ /* 0x000fce0000000f00 */
[----:B------:R-:W-:Y:S05]  /*1a00*/  CALL.REL.NOINC `($__internal_0_$__cuda_sm20_dblrcp_rn_slowpath_v3) ;  /* 0x0000000c00787944 */ /* 0x000fea0003c00000 */
[----:B------:R-:W-:Y:S02]  /*1a10*/  IMAD.MOV.U32 R40, RZ, RZ, R34 ;  /* 0x000000ffff287224 */ /* 0x000fe400078e0022 */
[----:B------:R-:W-:-:S07]  /*1a20*/  IMAD.MOV.U32 R41, RZ, RZ, R35 ;  /* 0x000000ffff297224 */ /* 0x000fce00078e0023 */
.L_x_23:
[----:B------:R-:W-:Y:S05]  /*1a30*/  BSYNC.RECONVERGENT B0 ;  /* 0x0000000000007941 */ /* 0x000fea0003800200 */
.L_x_22:
[----:B------:R-:W-:Y:S01]  /*1a40*/  MOV R6, 0x40000000 ;  /* 0x4000000000067802 */ /* 0x000fe20000000f00 */
[----:B------:R-:W-:Y:S01]  /*1a50*/  IMAD.MOV.U32 R7, RZ, RZ, 0x3ffd23dd ;  /* 0x3ffd23ddff077424 */ /* 0x000fe200078e00ff */
[----:B------:R-:W-:Y:S01]  /*1a60*/  UMOV UR6, 0xe0000000 ;  /* 0xe000000000067882 */ /* 0x000fe20000000000 */
[----:B------:R-:W-:Y:S01]  /*1a70*/  UMOV UR7, 0x3ff548cd ;  /* 0x3ff548cd00077882 */ /* 0x000fe20000000000 */
[----:B------:R-:W-:Y:S01]  /*1a80*/  IMAD.MOV.U32 R3, RZ, RZ, 0x3e6d3389 ;  /* 0x3e6d3389ff037424 */ /* 0x000fe200078e00ff */
[----:B------:R-:W-:Y:S01]  /*1a90*/  DSETP.GT.AND P0, PT, R8, RZ, PT ;  /* 0x000000ff0800722a */ /* 0x000fe20003f04000 */
[----:B------:R-:W-:Y:S01]  /*1aa0*/  BSSY.RECONVERGENT B0, `(.L_x_24) ;  /* 0x000001d000007945 */ /* 0x000fe20003800200 */
[----:B------:R-:W-:Y:S01]  /*1ab0*/  DFMA R6, R40, UR6, -R6 ;  /* 0x0000000628067c2b */ /* 0x000fe20008000806 */
[----:B------:R-:W-:Y:S01]  /*1ac0*/  UMOV UR7, 0x3fd6d1f0 ;  /* 0x3fd6d1f000077882 */ /* 0x000fe20000000000 */
[----:B------:R-:W-:-:S05]  /*1ad0*/  FFMA R27, |R24|, R3, 1 ;  /* 0x3f800000181b7423 */ /* 0x000fca0000000203 */
[----:B------:R-:W-:Y:S01]  /*1ae0*/  IADD3 R0, PT, PT, R27, 0x1800000, RZ ;  /* 0x018000001b007810 */ /* 0x000fe20007ffe0ff */
[----:B------:R-:W-:-:S03]  /*1af0*/  DFMA R6, R6, R40, 1.7814779281616210938 ;  /* 0x3ffc80ef0606742b */ /* 0x000fc60000000028 */
[----:B------:R-:W-:-:S04]  /*1b00*/  LOP3.LUT R0, R0, 0x7f800000, RZ, 0xc0, !PT ;  /* 0x7f80000000007812 */ /* 0x000fc800078ec0ff */
[----:B------:R-:W-:Y:S01]  /*1b10*/  ISETP.GT.U32.AND P1, PT, R0, 0x1ffffff, PT ;  /* 0x01ffffff0000780c */ /* 0x000fe20003f24070 */
[----:B------:R-:W-:Y:S01]  /*1b20*/  DFMA R6, R6, R40, -UR6 ;  /* 0x8000000606067e2b */ /* 0x000fe20008000028 */
[----:B------:R-:W-:Y:S01]  /*1b30*/  UMOV UR6, 0x40000000 ;  /* 0x4000000000067882 */ /* 0x000fe20000000000 */
[----:B------:R-:W-:-:S06]  /*1b40*/  UMOV UR7, 0x3fd470bf ;  /* 0x3fd470bf00077882 */ /* 0x000fcc0000000000 */
[----:B------:R-:W-:Y:S01]  /*1b50*/  DFMA R6, R6, R40, UR6 ;  /* 0x0000000606067e2b */ /* 0x000fe20008000028 */
[----:B------:R-:W-:Y:S02]  /*1b60*/  UMOV UR7, 0x3fd98845 ;  /* 0x3fd9884500077882 */ /* 0x000fe40000000000 */
[----:B------:R-:W-:-:S05]  /*1b70*/  DMUL R4, R4, UR6 ;  /* 0x0000000604047c28 */ /* 0x000fca0008000000 */
[----:B------:R-:W-:-:S08]  /*1b80*/  DMUL R6, R6, R40 ;  /* 0x0000002806067228 */ /* 0x000fd00000000000 */
[----:B------:R-:W-:-:S08]  /*1b90*/  DMUL R4, R4, R6 ;  /* 0x0000000604047228 */ /* 0x000fd00000000000 */
[----:B------:R-:W-:-:S10]  /*1ba0*/  DADD R6, -R4, 1 ;  /* 0x3ff0000004067429 */ /* 0x000fd40000000100 */
[----:B------:R-:W-:Y:S01]  /*1bb0*/  FSEL R8, R6, R4, P0 ;  /* 0x0000000406087208 */ /* 0x000fe20000000000 */
[----:B------:R-:W-:Y:S01]  /*1bc0*/  FADD R4, -R25, R24 ;  /* 0x0000001819047221 */ /* 0x000fe20000000100 */
[----:B------:R-:W-:Y:S01]  /*1bd0*/  FSEL R9, R7, R5, P0 ;  /* 0x0000000507097208 */ /* 0x000fe20000000000 */
[----:B------:R-:W-:Y:S06]  /*1be0*/  @P1 BRA `(.L_x_25) ;  /* 0x0000000000101947 */ /* 0x000fec0003800000 */
[----:B------:R-:W-:Y:S01]  /*1bf0*/  IMAD.MOV.U32 R0, RZ, RZ, R27 ;  /* 0x000000ffff007224 */ /* 0x000fe200078e001b */
[----:B------:R-:W-:-:S07]  /*1c00*/  MOV R6, 0x1c20 ;  /* 0x00001c2000067802 */ /* 0x000fce0000000f00 */
[----:B------:R-:W-:Y:S05]  /*1c10*/  CALL.REL.NOINC `($__internal_3_$__cuda_sm20_rcp_rn_f32_slowpath) ;  /* 0x0000001400d47944 */ /* 0x000fea0003c00000 */
[----:B------:R-:W-:Y:S05]  /*1c20*/  BRA `(.L_x_26) ;  /* 0x0000000000107947 */ /* 0x000fea0003800000 */
.L_x_25:
[----:B------:R-:W0:Y:S02]  /*1c30*/  MUFU.RCP R0, R27 ;  /* 0x0000001b00007308 */ /* 0x000e240000001000 */
[----:B0-----:R-:W-:-:S04]  /*1c40*/  FFMA R3, R27, R0, -1 ;  /* 0xbf8000001b037423 */ /* 0x001fc80000000000 */
[----:B------:R-:W-:-:S04]  /*1c50*/  FADD.FTZ R3, -R3, -RZ ;  /* 0x800000ff03037221 */ /* 0x000fc80000010100 */
[----:B------:R-:W-:-:S07]  /*1c60*/  FFMA R0, R0, R3, R0 ;  /* 0x0000000300007223 */ /* 0x000fce0000000000 */
.L_x_26:
[----:B------:R-:W-:Y:S05]  /*1c70*/  BSYNC.RECONVERGENT B0 ;  /* 0x0000000000007941 */ /* 0x000fea0003800200 */
.L_x_24:
[C---:B------:R-:W-:Y:S01]  /*1c80*/  FMUL R3, R24.reuse, -0.5 ;  /* 0xbf00000018037820 */ /* 0x040fe20000400000 */
[----:B------:R-:W-:Y:S01]  /*1c90*/  MOV R27, 0x3e6d3389 ;  /* 0x3e6d3389001b7802 */ /* 0x000fe20000000f00 */
[----:B------:R-:W-:Y:S01]  /*1ca0*/  IMAD.MOV.U32 R7, RZ, RZ, 0x3faa466f ;  /* 0x3faa466fff077424 */ /* 0x000fe200078e00ff */
[----:B------:R-:W-:Y:S01]  /*1cb0*/  FSETP.GT.AND P0, PT, R24, RZ, PT ;  /* 0x000000ff1800720b */ /* 0x000fe20003f04000 */
[----:B------:R-:W-:Y:S01]  /*1cc0*/  FMUL R3, R3, R24 ;  /* 0x0000001803037220 */ /* 0x000fe20000400000 */
[----:B------:R-:W-:Y:S01]  /*1cd0*/  BSSY.RECONVERGENT B0, `(.L_x_27) ;  /* 0x000001b000007945 */ /* 0x000fe20003800200 */
[----:B------:R-:W-:Y:S01]  /*1ce0*/  FFMA R27, |R4|, R27, 1 ;  /* 0x3f800000041b7423 */ /* 0x000fe2000000021b */
[----:B------:R-:W-:Y:S01]  /*1cf0*/  FFMA R7, R0, R7, -1.8212559223175048828 ;  /* 0xbfe91eea00077423 */ /* 0x000fe20000000007 */
[----:B------:R-:W-:Y:S02]  /*1d00*/  FMUL R3, R3, 1.4426950216293334961 ;  /* 0x3fb8aa3b03037820 */ /* 0x000fe40000400000 */
[----:B------:R-:W-:-:S02]  /*1d10*/  VIADD R6, R27, 0x1800000 ;  /* 0x018000001b067836 */ /* 0x000fc40000000000 */
[-C--:B------:R-:W-:Y:S01]  /*1d20*/  FFMA R7, R7, R0.reuse, 1.7814779281616210938 ;  /* 0x3fe4077807077423 */ /* 0x080fe20000000000 */
[----:B------:R-:W-:Y:S02]  /*1d30*/  FSETP.GEU.AND P1, PT, R3, -126, PT ;  /* 0xc2fc00000300780b */ /* 0x000fe40003f2e000 */
[----:B------:R-:W-:Y:S01]  /*1d40*/  LOP3.LUT R6, R6, 0x7f800000, RZ, 0xc0, !PT ;  /* 0x7f80000006067812 */ /* 0x000fe200078ec0ff */
[----:B------:R-:W-:-:S04]  /*1d50*/  FFMA R7, R7, R0, -0.35656377673149108887 ;  /* 0xbeb68f8707077423 */ /* 0x000fc80000000000 */
[----:B------:R-:W-:-:S04]  /*1d60*/  FFMA R7, R7, R0, 0.31938153505325317383 ;  /* 0x3ea385fa07077423 */ /* 0x000fc80000000000 */
[----:B------:R-:W-:Y:S02]  /*1d70*/  FMUL R0, R7, R0 ;  /* 0x0000000007007220 */ /* 0x000fe40000400000 */
[----:B------:R-:W-:-:S04]  /*1d80*/  @!P1 FMUL R3, R3, 0.5 ;  /* 0x3f00000003039820 */ /* 0x000fc80000400000 */
[----:B------:R-:W0:Y:S02]  /*1d90*/  MUFU.EX2 R5, R3 ;  /* 0x0000000300057308 */ /* 0x000e240000000800 */
[----:B0-----:R-:W-:Y:S01]  /*1da0*/  @!P1 FMUL R5, R5, R5 ;  /* 0x0000000505059220 */ /* 0x001fe20000400000 */
[----:B------:R-:W-:-:S03]  /*1db0*/  ISETP.GT.U32.AND P1, PT, R6, 0x1ffffff, PT ;  /* 0x01ffffff0600780c */ /* 0x000fc60003f24070 */
[----:B------:R-:W-:-:S04]  /*1dc0*/  FMUL R5, R5, 0.3989422917366027832 ;  /* 0x3ecc422a05057820 */ /* 0x000fc80000400000 */
[----:B------:R-:W-:-:S04]  /*1dd0*/  FMUL R5, R5, R0 ;  /* 0x0000000005057220 */ /* 0x000fc80000400000 */
[----:B------:R-:W-:Y:S02]  /*1de0*/  @P0 FADD R5, -R5, 1 ;  /* 0x3f80000005050421 */ /* 0x000fe40000000100 */
[----:B------:R-:W-:Y:S05]  /*1df0*/  @P1 BRA `(.L_x_28) ;  /* 0x0000000000101947 */ /* 0x000fea0003800000 */
[----:B------:R-:W-:Y:S01]  /*1e00*/  IMAD.MOV.U32 R0, RZ, RZ, R27 ;  /* 0x000000ffff007224 */ /* 0x000fe200078e001b */
[----:B------:R-:W-:-:S07]  /*1e10*/  MOV R6, 0x1e30 ;  /* 0x00001e3000067802 */ /* 0x000fce0000000f00 */
[----:B------:R-:W-:Y:S05]  /*1e20*/  CALL.REL.NOINC `($__internal_3_$__cuda_sm20_rcp_rn_f32_slowpath) ;  /* 0x0000001400507944 */ /* 0x000fea0003c00000 */
[----:B------:R-:W-:Y:S05]  /*1e30*/  BRA `(.L_x_29) ;  /* 0x0000000000107947 */ /* 0x000fea0003800000 */
.L_x_28:
[----:B------:R-:W0:Y:S02]  /*1e40*/  MUFU.RCP R0, R27 ;  /* 0x0000001b00007308 */ /* 0x000e240000001000 */
[----:B0-----:R-:W-:-:S04]  /*1e50*/  FFMA R3, R27, R0, -1 ;  /* 0xbf8000001b037423 */ /* 0x001fc80000000000 */
[----:B------:R-:W-:-:S04]  /*1e60*/  FADD.FTZ R3, -R3, -RZ ;  /* 0x800000ff03037221 */ /* 0x000fc80000010100 */
[----:B------:R-:W-:-:S07]  /*1e70*/  FFMA R0, R0, R3, R0 ;  /* 0x0000000300007223 */ /* 0x000fce0000000000 */
.L_x_29:
[----:B------:R-:W-:Y:S05]  /*1e80*/  BSYNC.RECONVERGENT B0 ;  /* 0x0000000000007941 */ /* 0x000fea0003800200 */
.L_x_27:
[----:B------:R-:W0:Y:S01]  /*1e90*/  LDCU.64 UR6, c[0x0][0x3b8] ;  /* 0x00007700ff0677ac */ /* 0x000e220008000a00 */
[----:B------:R-:W-:Y:S01]  /*1ea0*/  MOV R26, 0x652b82fe ;  /* 0x652b82fe001a7802 */ /* 0x000fe20000000f00 */
[----:B------:R-:W-:Y:S01]  /*1eb0*/  IMAD.MOV.U32 R27, RZ, RZ, 0x3ff71547 ;  /* 0x3ff71547ff1b7424 */ /* 0x000fe200078e00ff */
[----:B------:R-:W1:Y:S01]  /*1ec0*/  MUFU.RCP64H R31, 10 ;  /* 0x40240000001f7908 */ /* 0x000e620000001800 */
[----:B------:R-:W-:Y:S01]  /*1ed0*/  MOV R30, 0x1 ;  /* 0x00000001001e7802 */ /* 0x000fe20000000f00 */
[----:B------:R-:W-:Y:S01]  /*1ee0*/  BSSY.RECONVERGENT B0, `(.L_x_30) ;  /* 0x000003e000007945 */ /* 0x000fe20003800200 */
[----:B0-----:R-:W-:Y:S01]  /*1ef0*/  DMUL R38, R38, -UR6 ;  /* 0x8000000626267c28 */ /* 0x001fe20008000000 */
[----:B------:R-:W-:Y:S01]  /*1f00*/  UMOV UR6, 0xfefa39ef ;  /* 0xfefa39ef00067882 */ /* 0x000fe20000000000 */
[----:B------:R-:W-:-:S06]  /*1f10*/  UMOV UR7, 0x3fe62e42 ;  /* 0x3fe62e4200077882 */ /* 0x000fcc0000000000 */
        /* <DEDUP_REMOVED lines=9> */
[----:B------:R-:W-:Y:S01]  /*1fb0*/  MOV R7, 0x3e928af3 ;  /* 0x3e928af300077802 */ /* 0x000fe20000000f00 */
        /* <DEDUP_REMOVED lines=26> */
[----:B------:R-:W-:Y:S02]  /*2160*/  IMAD.MOV.U32 R6, RZ, RZ, 0x0 ;  /* 0x00000000ff067424 */ /* 0x000fe400078e00ff */
[----:B------:R-:W-:-:S05]  /*2170*/  IMAD.MOV.U32 R7, RZ, RZ, 0x40240000 ;  /* 0x40240000ff077424 */ /* 0x000fca00078e00ff */
[----:B------:R-:W-:Y:S02]  /*2180*/  DFMA R32, R28, R32, 1 ;  /* 0x3ff000001c20742b */ /* 0x000fe40000000020 */
[----:B-1----:R-:W-:-:S06]  /*2190*/  DFMA R34, R30, -R6, 1 ;  /* 0x3ff000001e22742b */ /* 0x002fcc0000000806 */
[----:B------:R-:W-:Y:S02]  /*21a0*/  DFMA R28, R28, R32, 1 ;  /* 0x3ff000001c1c742b */ /* 0x000fe40000000020 */
[----:B------:R-:W-:-:S08]  /*21b0*/  DFMA R34, R34, R34, R34 ;  /* 0x000000222222722b */ /* 0x000fd00000000022 */
        /* <DEDUP_REMOVED lines=11> */
[----:B------:R-:W-:Y:S01]  /*2270*/  @!P1 IADD3 R26, PT, PT, R26, -R3, RZ ;  /* 0x800000031a1a9210 */ /* 0x000fe20007ffe0ff */
[----:B------:R-:W-:-:S03]  /*2280*/  @!P1 IMAD R29, R3, 0x100000, R29 ;  /* 0x00100000031d9824 */ /* 0x000fc600078e021d */
[----:B------:R-:W-:Y:S01]  /*2290*/  @!P1 LEA R27, R26, 0x3ff00000, 0x14 ;  /* 0x3ff000001a1b9811 */ /* 0x000fe200078ea0ff */
[----:B------:R-:W-:-:S06]  /*22a0*/  @!P1 IMAD.MOV.U32 R26, RZ, RZ, RZ ;  /* 0x000000ffff1a9224 */ /* 0x000fcc00078e00ff */
[----:B------:R-:W-:-:S11]  /*22b0*/  @!P1 DMUL R32, R28, R26 ;  /* 0x0000001a1c209228 */ /* 0x000fd60000000000 */
.L_x_31:
[----:B------:R-:W-:Y:S05]  /*22c0*/  BSYNC.RECONVERGENT B0 ;  /* 0x0000000000007941 */ /* 0x000fea0003800200 */
.L_x_30:
[----:B------:R-:W-:Y:S01]  /*22d0*/  DMUL R38, R22, R32 ;  /* 0x0000002016267228 */ /* 0x000fe20000000000 */
[C---:B------:R-:W-:Y:S01]  /*22e0*/  FMUL R3, R4.reuse, -0.5 ;  /* 0xbf00000004037820 */ /* 0x040fe20000400000 */
[----:B------:R-:W-:Y:S01]  /*22f0*/  DFMA R6, R30, -R6, 1 ;  /* 0x3ff000001e06742b */ /* 0x000fe20000000806 */
[----:B------:R-:W-:Y:S01]  /*2300*/  MOV R33, 0x3faa466f ;  /* 0x3faa466f00217802 */ /* 0x000fe20000000f00 */
[----:B------:R-:W-:Y:S01]  /*2310*/  BSSY.RECONVERGENT B0, `(.L_x_32) ;  /* 0x0000022000007945 */ /* 0x000fe20003800200 */
[----:B------:R-:W-:Y:S01]  /*2320*/  FMUL R3, R4, R3 ;  /* 0x0000000304037220 */ /* 0x000fe20000400000 */
[----:B------:R-:W-:Y:S02]  /*2330*/  FSETP.GT.AND P0, PT, R24, R25, PT ;  /* 0x000000191800720b */ /* 0x000fe40003f04000 */
[----:B------:R-:W-:Y:S01]  /*2340*/  DMUL R26, R8, R38 ;  /* 0x00000026081a7228 */ /* 0x000fe20000000000 */
[----:B------:R-:W-:Y:S01]  /*2350*/  FMUL R3, R3, 1.4426950216293334961 ;  /* 0x3fb8aa3b03037820 */ /* 0x000fe20000400000 */
[----:B------:R-:W-:Y:S01]  /*2360*/  DFMA R6, R30, R6, R30 ;  /* 0x000000061e06722b */ /* 0x000fe2000000001e */
[----:B------:R-:W-:-:S03]  /*2370*/  FFMA R33, R0, R33, -1.8212559223175048828 ;  /* 0xbfe91eea00217423 */ /* 0x000fc60000000021 */
[----:B------:R-:W-:Y:S01]  /*2380*/  FSETP.GEU.AND P1, PT, R3, -126, PT ;  /* 0xc2fc00000300780b */ /* 0x000fe20003f2e000 */
[----:B------:R-:W-:Y:S01]  /*2390*/  FFMA R33, R33, R0, 1.7814779281616210938 ;  /* 0x3fe4077821217423 */ /* 0x000fe20000000000 */
[----:B------:R-:W-:-:S03]  /*23a0*/  DFMA R26, R20, R10, -R26 ;  /* 0x0000000a141a722b */ /* 0x000fc6000000081a */
[----:B------:R-:W-:-:S04]  /*23b0*/  FFMA R33, R33, R0, -0.35656377673149108887 ;  /* 0xbeb68f8721217423 */ /* 0x000fc80000000000 */
[-C--:B------:R-:W-:Y:S01]  /*23c0*/  FFMA R33, R33, R0.reuse, 0.31938153505325317383 ;  /* 0x3ea385fa21217423 */ /* 0x080fe20000000000 */
[----:B------:R-:W-:Y:S02]  /*23d0*/  DMUL R28, R26, R6 ;  /* 0x000000061a1c7228 */ /* 0x000fe40000000000 */
[----:B------:R-:W-:Y:S01]  /*23e0*/  FSETP.GEU.AND P2, PT, |R27|, 6.5827683646048100446e-37, PT ;  /* 0x036000001b00780b */ /* 0x000fe20003f4e200 */
[----:B------:R-:W-:Y:S01]  /*23f0*/  @!P1 FMUL R3, R3, 0.5 ;  /* 0x3f00000003039820 */ /* 0x000fe20000400000 */
[----:B------:R-:W-:-:S03]  /*2400*/  FMUL R33, R33, R0 ;  /* 0x0000000021217220 */ /* 0x000fc60000400000 */
[----:B------:R-:W0:Y:S01]  /*2410*/  MUFU.EX2 R4, R3 ;  /* 0x0000000300047308 */ /* 0x000e220000000800 */
[----:B------:R-:W-:-:S08]  /*2420*/  DFMA R30, R28, -10, R26 ;  /* 0xc02400001c1e782b */ /* 0x000fd0000000001a */
[----:B------:R-:W-:Y:S01]  /*2430*/  DFMA R6, R6, R30, R28 ;  /* 0x0000001e0606722b */ /* 0x000fe2000000001c */
[----:B0-----:R-:W-:-:S09]  /*2440*/  @!P1 FMUL R4, R4, R4 ;  /* 0x0000000404049220 */ /* 0x001fd20000400000 */
[----:B------:R-:W-:Y:S01]  /*2450*/  FFMA R24, RZ, 2.5625, R7 ;  /* 0x40240000ff187823 */ /* 0x000fe20000000007 */
[----:B------:R-:W-:-:S04]  /*2460*/  FMUL R4, R4, 0.3989422917366027832 ;  /* 0x3ecc422a04047820 */ /* 0x000fc80000400000 */
[----:B------:R-:W-:Y:S01]  /*2470*/  FSETP.GT.AND P1, PT, |R24|, 1.469367938527859385e-39, PT ;  /* 0x001000001800780b */ /* 0x000fe20003f24200 */
[----:B------:R-:W-:-:S04]  /*2480*/  FMUL R40, R4, R33 ;  /* 0x0000002104287220 */ /* 0x000fc80000400000 */
[----:B------:R-:W-:-:S08]  /*2490*/  @P0 FADD R40, -R40, 1 ;  /* 0x3f80000028280421 */ /* 0x000fd00000000100 */
[----:B------:R-:W-:Y:S05]  /*24a0*/  @P1 BRA P2, `(.L_x_33) ;  /* 0x0000000000201947 */ /* 0x000fea0001000000 */
[----:B------:R-:W-:Y:S01]  /*24b0*/  IMAD.MOV.U32 R6, RZ, RZ, R26 ;  /* 0x000000ffff067224 */ /* 0x000fe200078e001a */
[----:B------:R-:W-:Y:S01]  /*24c0*/  MOV R26, RZ ;  /* 0x000000ff001a7202 */ /* 0x000fe20000000f00 */
[----:B------:R-:W-:Y:S01]  /*24d0*/  IMAD.MOV.U32 R7, RZ, RZ, R27 ;  /* 0x000000ffff077224 */ /* 0x000fe200078e001b */
[----:B------:R-:W-:Y:S01]  /*24e0*/  MOV R0, 0x2510 ;  /* 0x0000251000007802 */ /* 0x000fe20000000f00 */
[----:B------:R-:W-:-:S07]  /*24f0*/  IMAD.MOV.U32 R27, RZ, RZ, 0x40240000 ;  /* 0x40240000ff1b7424 */ /* 0x000fce00078e00ff */
[----:B------:R-:W-:Y:S05]  /*2500*/  CALL.REL.NOINC `($__internal_1_$__cuda_sm20_div_rn_f64_full) ;  /* 0x00000004006c7944 */ /* 0x000fea0003c00000 */
[----:B------:R-:W-:Y:S01]  /*2510*/  IMAD.MOV.U32 R6, RZ, RZ, R4 ;  /* 0x000000ffff067224 */ /* 0x000fe200078e0004 */
[----:B------:R-:W-:-:S07]  /*2520*/  MOV R7, R3 ;  /* 0x0000000300077202 */ /* 0x000fce0000000f00 */
.L_x_33:
[----:B------:R-:W-:Y:S05]  /*2530*/  BSYNC.RECONVERGENT B0 ;  /* 0x0000000000007941 */ /* 0x000fea0003800200 */
.L_x_32:
[----:B------:R-:W0:Y:S01]  /*2540*/  LDCU.64 UR6, c[0x0][0x3b8] ;  /* 0x00007700ff0677ac */ /* 0x000e220008000a00 */
[----:B------:R-:W-:Y:S01]  /*2550*/  F2F.F32.F64 R22, R22 ;  /* 0x0000001600167310 */ /* 0x000fe20000301000 */
[----:B------:R-:W-:Y:S01]  /*2560*/  IMAD.MOV.U32 R29, RZ, RZ, 0x3dcccccd ;  /* 0x3dcccccdff1d7424 */ /* 0x000fe200078e00ff */
[----:B------:R-:W-:Y:S01]  /*2570*/  BSSY.RECONVERGENT B0, `(.L_x_34) ;  /* 0x0000018000007945 */ /* 0x000fe20003800200 */
[----:B------:R-:W-:-:S04]  /*2580*/  IMAD.MOV.U32 R4, RZ, RZ, 0x41200000 ;  /* 0x41200000ff047424 */ /* 0x000fc800078e00ff */
[----:B------:R-:W-:Y:S01]  /*2590*/  FFMA R4, R29, -R4, 1 ;  /* 0x3f8000001d047423 */ /* 0x000fe20000000804 */
[----:B0-----:R-:W0:Y:S02]  /*25a0*/  F2F.F32.F64 R3, UR6 ;  /* 0x0000000600037d10 */ /* 0x001e240008301000 */
[----:B0-----:R-:W-:-:S04]  /*25b0*/  FMUL R2, R3, R2 ;  /* 0x0000000203027220 */ /* 0x001fc80000400000 */
[----:B------:R-:W-:Y:S02]  /*25c0*/  FMUL R3, R2, -1.4426950216293334961 ;  /* 0xbfb8aa3b02037820 */ /* 0x000fe40000400000 */
[----:B------:R-:W0:Y:S03]  /*25d0*/  F2F.F32.F64 R2, R20 ;  /* 0x0000001400027310 */ /* 0x000e260000301000 */
[----:B------:R-:W-:-:S13]  /*25e0*/  FSETP.GEU.AND P0, PT, R3, -126, PT ;  /* 0xc2fc00000300780b */ /* 0x000fda0003f0e000 */
[----:B------:R-:W-:-:S04]  /*25f0*/  @!P0 FMUL R3, R3, 0.5 ;  /* 0x3f00000003038820 */ /* 0x000fc80000400000 */
[----:B------:R-:W1:Y:S02]  /*2600*/  MUFU.EX2 R25, R3 ;  /* 0x0000000300197308 */ /* 0x000e640000000800 */
[----:B-1----:R-:W-:-:S04]  /*2610*/  @!P0 FMUL R25, R25, R25 ;  /* 0x0000001919198220 */ /* 0x002fc80000400000 */
[----:B------:R-:W-:-:S04]  /*2620*/  FMUL R25, R22, R25 ;  /* 0x0000001916197220 */ /* 0x000fc80000400000 */
[----:B------:R-:W-:-:S04]  /*2630*/  FMUL R27, R40, R25 ;  /* 0x00000019281b7220 */ /* 0x000fc80000400000 */
[----:B0-----:R-:W-:Y:S01]  /*2640*/  FFMA R0, R2, R5, -R27 ;  /* 0x0000000502007223 */ /* 0x001fe2000000081b */
[----:B------:R-:W-:-:S03]  /*2650*/  FFMA R27, R4, R29, 0.10000000149011611938 ;  /* 0x3dcccccd041b7423 */ /* 0x000fc6000000001d */
[----:B------:R-:W0:Y:S01]  /*2660*/  FCHK P0, R0, 10 ;  /* 0x4120000000007902 */ /* 0x000e220000000000 */
[----:B------:R-:W-:-:S04]  /*2670*/  FFMA R3, R0, R27, RZ ;  /* 0x0000001b00037223 */ /* 0x000fc800000000ff */
[----:B------:R-:W-:-:S04]  /*2680*/  FFMA R4, R3, -10, R0 ;  /* 0xc120000003047823 */ /* 0x000fc80000000000 */
[----:B------:R-:W-:Y:S01]  /*2690*/  FFMA R3, R27, R4, R3 ;  /* 0x000000041b037223 */ /* 0x000fe20000000003 */
[----:B0-----:R-:W-:Y:S06]  /*26a0*/  @!P0 BRA `(.L_x_35) ;  /* 0x0000000000108947 */ /* 0x001fec0003800000 */
[----:B------:R-:W-:Y:S01]  /*26b0*/  HFMA2 R3, -RZ, RZ, 2.5625, 0 ;  /* 0x41200000ff037431 */ /* 0x000fe200000001ff */
[----:B------:R-:W-:-:S07]  /*26c0*/  MOV R24, 0x26e0 ;  /* 0x000026e000187802 */ /* 0x000fce0000000f00 */
[----:B------:R-:W-:Y:S05]  /*26d0*/  CALL.REL.NOINC `($__internal_5_$__cuda_sm3x_div_rn_noftz_f32_slowpath) ;  /* 0x0000001000547944 */ /* 0x000fea0003c00000 */
[----:B------:R-:W-:-:S07]  /*26e0*/  IMAD.MOV.U32 R3, RZ, RZ, R0 ;  /* 0x000000ffff037224 */ /* 0x000fce00078e0000 */
.L_x_35:
[----:B------:R-:W-:Y:S05]  /*26f0*/  BSYNC.RECONVERGENT B0 ;  /* 0x0000000000007941 */ /* 0x000fea0003800200 */
.L_x_34:
[----:B------:R-:W-:Y:S01]  /*2700*/  DADD R10, -R10, 1 ;  /* 0x3ff000000a0a7429 */ /* 0x000fe20000000100 */
[----:B------:R-:W-:Y:S01]  /*2710*/  FADD R5, -R5, 1 ;  /* 0x3f80000005057421 */ /* 0x000fe20000000100 */
[----:B------:R-:W-:Y:S01]  /*2720*/  DADD R8, -R8, 1 ;  /* 0x3ff0000008087429 */ /* 0x000fe20000000100 */
[----:B------:R-:W-:Y:S01]  /*2730*/  FADD R40, -R40, 1 ;  /* 0x3f80000028287421 */ /* 0x000fe20000000100 */
[----:B------:R-:W-:Y:S01]  /*2740*/  DMUL R6, R6, 10 ;  /* 0x4024000006067828 */ /* 0x000fe20000000000 */
[----:B------:R-:W-:Y:S01]  /*2750*/  FMUL R2, R2, R5 ;  /* 0x0000000502027220 */ /* 0x000fe20000400000 */
[----:B------:R-:W-:Y:S02]  /*2760*/  FMUL R3, R3, 10 ;  /* 0x4120000003037820 */ /* 0x000fe40000400000 */
[----:B------:R-:W-:Y:S01]  /*2770*/  DMUL R10, R20, R10 ;  /* 0x0000000a140a7228 */ /* 0x000fe20000000000 */
[----:B------:R-:W-:Y:S02]  /*2780*/  FFMA R25, R25, R40, -R2 ;  /* 0x0000002819197223 */ /* 0x000fe40000000802 */
[----:B------:R-:W-:Y:S05]  /*2790*/  STG.E.64 desc[UR4][R18.64], R6 ;  /* 0x0000000612007986 */ /* 0x000fea000c101b04 */
[----:B------:R-:W-:-:S07]  /*27a0*/  DFMA R8, R38, R8, -R10 ;  /* 0x000000082608722b */ /* 0x000fce000000080a */
[----:B------:R-:W-:Y:S04]  /*27b0*/  STG.E.64 desc[UR4][R16.64], R8 ;  /* 0x0000000810007986 */ /* 0x000fe8000c101b04 */
[----:B------:R-:W-:Y:S04]  /*27c0*/  STG.E desc[UR4][R14.64], R3 ;  /* 0x000000030e007986 */ /* 0x000fe8000c101904 */
[----:B------:R-:W-:Y:S01]  /*27d0*/  STG.E desc[UR4][R12.64], R25 ;  /* 0x000000190c007986 */ /* 0x000fe2000c101904 */
[----:B------:R-:W-:Y:S05]  /*27e0*/  EXIT ;  /* 0x000000000000794d */ /* 0x000fea0003800000 */
        .weak           $__internal_0_$__cuda_sm20_dblrcp_rn_slowpath_v3
        .type           $__internal_0_$__cuda_sm20_dblrcp_rn_slowpath_v3,@function
        .size           $__internal_0_$__cuda_sm20_dblrcp_rn_slowpath_v3,($__internal_1_$__cuda_sm20_div_rn_f64_full - $__internal_0_$__cuda_sm20_dblrcp_rn_slowpath_v3)
$__internal_0_$__cuda_sm20_dblrcp_rn_slowpath_v3:
[----:B------:R-:W-:Y:S01]  /*27f0*/  IMAD.MOV.U32 R6, RZ, RZ, R28 ;  /* 0x000000ffff067224 */ /* 0x000fe200078e001c */
[----:B------:R-:W-:Y:S01]  /*2800*/  MOV R7, R29 ;  /* 0x0000001d00077202 */ /* 0x000fe20000000f00 */
[----:B------:R-:W-:Y:S05]  /*2810*/  BSSY.RECONVERGENT B1, `(.L_x_36) ;  /* 0x0000025000017945 */ /* 0x000fea0003800200 */
[----:B------:R-:W-:-:S14]  /*2820*/  DSETP.GTU.AND P0, PT, |R6|, +INF , PT ;  /* 0x7ff000000600742a */ /* 0x000fdc0003f0c200 */
[----:B------:R-:W-:Y:S05]  /*2830*/  @P0 BRA `(.L_x_37) ;  /* 0x0000000000800947 */ /* 0x000fea0003800000 */
[----:B------:R-:W-:-:S05]  /*2840*/  LOP3.LUT R28, R29, 0x7fffffff, RZ, 0xc0, !PT ;  /* 0x7fffffff1d1c7812 */ /* 0x000fca00078ec0ff */
[----:B------:R-:W-:-:S05]  /*2850*/  VIADD R26, R28, 0xffffffff ;  /* 0xffffffff1c1a7836 */ /* 0x000fca0000000000 */
[----:B------:R-:W-:-:S13]  /*2860*/  ISETP.GE.U32.AND P0, PT, R26, 0x7fefffff, PT ;  /* 0x7fefffff1a00780c */ /* 0x000fda0003f06070 */
[----:B------:R-:W-:Y:S01]  /*2870*/  @P0 LOP3.LUT R27, R7, 0x7ff00000, RZ, 0x3c, !PT ;  /* 0x7ff00000071b0812 */ /* 0x000fe200078e3cff */
[----:B------:R-:W-:Y:S01]  /*2880*/  @P0 IMAD.MOV.U32 R26, RZ, RZ, RZ ;  /* 0x000000ffff1a0224 */ /* 0x000fe200078e00ff */
[----:B------:R-:W-:Y:S06]  /*2890*/  @P0 BRA `(.L_x_38) ;  /* 0x0000000000700947 */ /* 0x000fec0003800000 */
[----:B------:R-:W-:-:S13]  /*28a0*/  ISETP.GE.U32.AND P0, PT, R28, 0x1000001, PT ;  /* 0x010000011c00780c */ /* 0x000fda0003f06070 */
[----:B------:R-:W-:Y:S05]  /*28b0*/  @!P0 BRA `(.L_x_39) ;  /* 0x0000000000388947 */ /* 0x000fea0003800000 */
[----:B------:R-:W-:Y:S01]  /*28c0*/  IADD3 R27, PT, PT, R7, -0x3fe00000, RZ ;  /* 0xc0200000071b7810 */ /* 0x000fe20007ffe0ff */
[----:B------:R-:W-:Y:S02]  /*28d0*/  IMAD.MOV.U32 R26, RZ, RZ, R6 ;  /* 0x000000ffff1a7224 */ /* 0x000fe400078e0006 */
[----:B------:R-:W-:Y:S01]  /*28e0*/  IMAD.MOV.U32 R28, RZ, RZ, R3 ;  /* 0x000000ffff1c7224 */ /* 0x000fe200078e0003 */
[----:B------:R-:W0:Y:S05]  /*28f0*/  MUFU.RCP64H R29, R27 ;  /* 0x0000001b001d7308 */ /* 0x000e2a0000001800 */
[----:B0-----:R-:W-:-:S08]  /*2900*/  DFMA R30, -R26, R28, 1 ;  /* 0x3ff000001a1e742b */ /* 0x001fd0000000011c */
[----:B------:R-:W-:-:S08]  /*2910*/  DFMA R30, R30, R30, R30 ;  /* 0x0000001e1e1e722b */ /* 0x000fd0000000001e */
[----:B------:R-:W-:-:S08]  /*2920*/  DFMA R30, R28, R30, R28 ;  /* 0x0000001e1c1e722b */ /* 0x000fd0000000001c */
[----:B------:R-:W-:-:S08]  /*2930*/  DFMA R28, -R26, R30, 1 ;  /* 0x3ff000001a1c742b */ /* 0x000fd0000000011e */
[----:B------:R-:W-:-:S08]  /*2940*/  DFMA R28, R30, R28, R30 ;  /* 0x0000001c1e1c722b */ /* 0x000fd0000000001e */
[----:B------:R-:W-:-:S08]  /*2950*/  DMUL R28, R28, 2.2250738585072013831e-308 ;  /* 0x001000001c1c7828 */ /* 0x000fd00000000000 */
[----:B------:R-:W-:-:S08]  /*2960*/  DFMA R6, -R6, R28, 1 ;  /* 0x3ff000000606742b */ /* 0x000fd0000000011c */
[----:B------:R-:W-:-:S08]  /*2970*/  DFMA R6, R6, R6, R6 ;  /* 0x000000060606722b */ /* 0x000fd00000000006 */
[----:B------:R-:W-:Y:S01]  /*2980*/  DFMA R26, R28, R6, R28 ;  /* 0x000000061c1a722b */ /* 0x000fe2000000001c */
[----:B------:R-:W-:Y:S10]  /*2990*/  BRA `(.L_x_38) ;  /* 0x0000000000307947 */ /* 0x000ff40003800000 */
.L_x_39:
[----:B------:R-:W-:Y:S01]  /*29a0*/  DMUL R6, R6, 8.11296384146066816958e+31 ;  /* 0x4690000006067828 */ /* 0x000fe20000000000 */
[----:B------:R-:W-:-:S05]  /*29b0*/  MOV R26, R3 ;  /* 0x00000003001a7202 */ /* 0x000fca0000000f00 */
[----:B------:R-:W0:Y:S02]  /*29c0*/  MUFU.RCP64H R27, R7 ;  /* 0x00000007001b7308 */ /* 0x000e240000001800 */
[----:B0-----:R-:W-:-:S08]  /*29d0*/  DFMA R28, -R6, R26, 1 ;  /* 0x3ff00000061c742b */ /* 0x001fd0000000011a */
[----:B------:R-:W-:-:S08]  /*29e0*/  DFMA R28, R28, R28, R28 ;  /* 0x0000001c1c1c722b */ /* 0x000fd0000000001c */
[----:B------:R-:W-:-:S08]  /*29f0*/  DFMA R28, R26, R28, R26 ;  /* 0x0000001c1a1c722b */ /* 0x000fd0000000001a */
[----:B------:R-:W-:-:S08]  /*2a00*/  DFMA R26, -R6, R28, 1 ;  /* 0x3ff00000061a742b */ /* 0x000fd0000000011c */
[----:B------:R-:W-:-:S08]  /*2a10*/  DFMA R26, R28, R26, R28 ;  /* 0x0000001a1c1a722b */ /* 0x000fd0000000001c */
[----:B------:R-:W-:Y:S01]  /*2a20*/  DMUL R26, R26, 8.11296384146066816958e+31 ;  /* 0x469000001a1a7828 */ /* 0x000fe20000000000 */
[----:B------:R-:W-:Y:S10]  /*2a30*/  BRA `(.L_x_38) ;  /* 0x0000000000087947 */ /* 0x000ff40003800000 */
.L_x_37:
[----:B------:R-:W-:Y:S01]  /*2a40*/  LOP3.LUT R27, R7, 0x80000, RZ, 0xfc, !PT ;  /* 0x00080000071b7812 */ /* 0x000fe200078efcff */
[----:B------:R-:W-:-:S07]  /*2a50*/  IMAD.MOV.U32 R26, RZ, RZ, R6 ;  /* 0x000000ffff1a7224 */ /* 0x000fce00078e0006 */
.L_x_38:
[----:B------:R-:W-:Y:S05]  /*2a60*/  BSYNC.RECONVERGENT B1 ;  /* 0x0000000000017941 */ /* 0x000fea0003800200 */
.L_x_36:
[----:B------:R-:W-:Y:S01]  /*2a70*/  IMAD.MOV.U32 R6, RZ, RZ, R0 ;  /* 0x000000ffff067224 */ /* 0x000fe200078e0000 */
[----:B------:R-:W-:Y:S01]  /*2a80*/  MOV R35, R27 ;  /* 0x0000001b00237202 */ /* 0x000fe20000000f00 */
[----:B------:R-:W-:Y:S02]  /*2a90*/  IMAD.MOV.U32 R7, RZ, RZ, 0x0 ;  /* 0x00000000ff077424 */ /* 0x000fe400078e00ff */
[----:B------:R-:W-:Y:S02]  /*2aa0*/  IMAD.MOV.U32 R34, RZ, RZ, R26 ;  /* 0x000000ffff227224 */ /* 0x000fe400078e001a */
[----:B------:R-:W-:Y:S05]  /*2ab0*/  RET.REL.NODEC R6 `(_Z15BlackScholesGPUPdS_PfS0_S_S_S_ddi) ;  /* 0xffffffd406507950 */ /* 0x000fea0003c3ffff */
        .weak           $__internal_1_$__cuda_sm20_div_rn_f64_full
        .type           $__internal_1_$__cuda_sm20_div_rn_f64_full,@function
        .size           $__internal_1_$__cuda_sm20_div_rn_f64_full,($__internal_2_$__cuda_sm20_dsqrt_rn_f64_mediumpath_v1 - $__internal_1_$__cuda_sm20_div_rn_f64_full)
$__internal_1_$__cuda_sm20_div_rn_f64_full:
[C---:B------:R-:W-:Y:S01]  /*2ac0*/  FSETP.GEU.AND P0, PT, |R27|.reuse, 1.469367938527859385e-39, PT ;  /* 0x001000001b00780b */ /* 0x040fe20003f0e200 */
[----:B------:R-:W-:Y:S01]  /*2ad0*/  IMAD.MOV.U32 R29, RZ, RZ, R7 ;  /* 0x000000ffff1d7224 */ /* 0x000fe200078e0007 */
[----:B------:R-:W-:Y:S01]  /*2ae0*/  LOP3.LUT R24, R27, 0x800fffff, RZ, 0xc0, !PT ;  /* 0x800fffff1b187812 */ /* 0x000fe200078ec0ff */
[----:B------:R-:W-:Y:S01]  /*2af0*/  IMAD.MOV.U32 R28, RZ, RZ, R6 ;  /* 0x000000ffff1c7224 */ /* 0x000fe200078e0006 */
[----:B------:R-:W-:Y:S01]  /*2b00*/  MOV R30, 0x1 ;  /* 0x00000001001e7802 */ /* 0x000fe20000000f00 */
[----:B------:R-:W-:Y:S01]  /*2b10*/  BSSY.RECONVERGENT B1, `(.L_x_40) ;  /* 0x0000055000017945 */ /* 0x000fe20003800200 */
[----:B------:R-:W-:Y:S02]  /*2b20*/  LOP3.LUT R25, R24, 0x3ff00000, RZ, 0xfc, !PT ;  /* 0x3ff0000018197812 */ /* 0x000fe400078efcff */
[----:B------:R-:W-:Y:S02]  /*2b30*/  MOV R24, R26 ;  /* 0x0000001a00187202 */ /* 0x000fe40000000f00 */
[----:B------:R-:W-:-:S02]  /*2b40*/  FSETP.GEU.AND P2, PT, |R29|, 1.469367938527859385e-39, PT ;  /* 0x001000001d00780b */ /* 0x000fc40003f4e200 */
[----:B------:R-:W-:Y:S01]  /*2b50*/  LOP3.LUT R3, R29, 0x7ff00000, RZ, 0xc0, !PT ;  /* 0x7ff000001d037812 */ /* 0x000fe200078ec0ff */
[----:B------:R-:W-:Y:S01]  /*2b60*/  @!P0 DMUL R24, R26, 8.98846567431157953865e+307 ;  /* 0x7fe000001a188828 */ /* 0x000fe20000000000 */
[----:B------:R-:W-:-:S04]  /*2b70*/  LOP3.LUT R6, R27, 0x7ff00000, RZ, 0xc0, !PT ;  /* 0x7ff000001b067812 */ /* 0x000fc800078ec0ff */
[----:B------:R-:W-:Y:S01]  /*2b80*/  ISETP.GE.U32.AND P1, PT, R3, R6, PT ;  /* 0x000000060300720c */ /* 0x000fe20003f26070 */
[----:B------:R-:W0:Y:S04]  /*2b90*/  MUFU.RCP64H R31, R25 ;  /* 0x00000019001f7308 */ /* 0x000e280000001800 */
[----:B------:R-:W-:Y:S02]  /*2ba0*/  @!P2 LOP3.LUT R4, R27, 0x7ff00000, RZ, 0xc0, !PT ;  /* 0x7ff000001b04a812 */ /* 0x000fe400078ec0ff */
[----:B------:R-:W-:Y:S02]  /*2bb0*/  @!P2 MOV R36, RZ ;  /* 0x000000ff0024a202 */ /* 0x000fe40000000f00 */
[----:B------:R-:W-:Y:S01]  /*2bc0*/  @!P2 ISETP.GE.U32.AND P3, PT, R3, R4, PT ;  /* 0x000000040300a20c */ /* 0x000fe20003f66070 */
[----:B------:R-:W-:-:S05]  /*2bd0*/  IMAD.MOV.U32 R4, RZ, RZ, 0x1ca00000 ;  /* 0x1ca00000ff047424 */ /* 0x000fca00078e00ff */
[----:B------:R-:W-:Y:S01]  /*2be0*/  @!P2 SEL R7, R4, 0x63400000, !P3 ;  /* 0x634000000407a807 */ /* 0x000fe20005800000 */
[----:B0-----:R-:W-:-:S03]  /*2bf0*/  DFMA R32, R30, -R24, 1 ;  /* 0x3ff000001e20742b */ /* 0x001fc60000000818 */
[----:B------:R-:W-:-:S04]  /*2c00*/  @!P2 LOP3.LUT R7, R7, 0x80000000, R29, 0xf8, !PT ;  /* 0x800000000707a812 */ /* 0x000fc800078ef81d */
[----:B------:R-:W-:Y:S01]  /*2c10*/  @!P2 LOP3.LUT R37, R7, 0x100000, RZ, 0xfc, !PT ;  /* 0x001000000725a812 */ /* 0x000fe200078efcff */
[----:B------:R-:W-:-:S08]  /*2c20*/  DFMA R32, R32, R32, R32 ;  /* 0x000000202020722b */ /* 0x000fd00000000020 */
[----:B------:R-:W-:Y:S01]  /*2c30*/  DFMA R32, R30, R32, R30 ;  /* 0x000000201e20722b */ /* 0x000fe2000000001e */
[----:B------:R-:W-:Y:S01]  /*2c40*/  SEL R31, R4, 0x63400000, !P1 ;  /* 0x63400000041f7807 */ /* 0x000fe20004800000 */
[----:B------:R-:W-:-:S03]  /*2c50*/  IMAD.MOV.U32 R30, RZ, RZ, R28 ;  /* 0x000000ffff1e7224 */ /* 0x000fc600078e001c */
[----:B------:R-:W-:-:S03]  /*2c60*/  LOP3.LUT R31, R31, 0x800fffff, R29, 0xf8, !PT ;  /* 0x800fffff1f1f7812 */ /* 0x000fc600078ef81d */
[----:B------:R-:W-:-:S03]  /*2c70*/  DFMA R34, R32, -R24, 1 ;  /* 0x3ff000002022742b */ /* 0x000fc60000000818 */
[----:B------:R-:W-:Y:S01]  /*2c80*/  @!P2 DFMA R30, R30, 2, -R36 ;  /* 0x400000001e1ea82b */ /* 0x000fe20000000824 */
[----:B------:R-:W-:-:S04]  /*2c90*/  IMAD.MOV.U32 R36, RZ, RZ, R3 ;  /* 0x000000ffff247224 */ /* 0x000fc800078e0003 */
[----:B------:R-:W-:Y:S01]  /*2ca0*/  DFMA R34, R32, R34, R32 ;  /* 0x000000222022722b */ /* 0x000fe20000000020 */
[----:B------:R-:W-:Y:S01]  /*2cb0*/  IMAD.MOV.U32 R37, RZ, RZ, R6 ;  /* 0x000000ffff257224 */ /* 0x000fe200078e0006 */
[----:B------:R-:W-:-:S03]  /*2cc0*/  @!P0 LOP3.LUT R37, R25, 0x7ff00000, RZ, 0xc0, !PT ;  /* 0x7ff0000019258812 */ /* 0x000fc600078ec0ff */
[----:B------:R-:W-:-:S03]  /*2cd0*/  @!P2 LOP3.LUT R36, R31, 0x7ff00000, RZ, 0xc0, !PT ;  /* 0x7ff000001f24a812 */ /* 0x000fc600078ec0ff */
[----:B------:R-:W-:Y:S01]  /*2ce0*/  DMUL R32, R34, R30 ;  /* 0x0000001e22207228 */ /* 0x000fe20000000000 */
[----:B------:R-:W-:-:S04]  /*2cf0*/  IADD3 R41, PT, PT, R36, -0x1, RZ ;  /* 0xffffffff24297810 */ /* 0x000fc80007ffe0ff */
[----:B------:R-:W-:Y:S01]  /*2d00*/  ISETP.GT.U32.AND P0, PT, R41, 0x7feffffe, PT ;  /* 0x7feffffe2900780c */ /* 0x000fe20003f04070 */
[----:B------:R-:W-:Y:S02]  /*2d10*/  VIADD R41, R37, 0xffffffff ;  /* 0xffffffff25297836 */ /* 0x000fe40000000000 */
[----:B------:R-:W-:-:S03]  /*2d20*/  DFMA R6, R32, -R24, R30 ;  /* 0x800000182006722b */ /* 0x000fc6000000001e */
[----:B------:R-:W-:-:S05]  /*2d30*/  ISETP.GT.U32.OR P0, PT, R41, 0x7feffffe, P0 ;  /* 0x7feffffe2900780c */ /* 0x000fca0000704470 */
[----:B------:R-:W-:-:S08]  /*2d40*/  DFMA R6, R34, R6, R32 ;  /* 0x000000062206722b */ /* 0x000fd00000000020 */
[----:B------:R-:W-:Y:S05]  /*2d50*/  @P0 BRA `(.L_x_41) ;  /* 0x00000000006c0947 */ /* 0x000fea0003800000 */
[----:B------:R-:W-:-:S04]  /*2d60*/  LOP3.LUT R32, R27, 0x7ff00000, RZ, 0xc0, !PT ;  /* 0x7ff000001b207812 */ /* 0x000fc800078ec0ff */
[CC--:B------:R-:W-:Y:S02]  /*2d70*/  VIADDMNMX R28, R3.reuse, -R32.reuse, 0xb9600000, !PT ;  /* 0xb9600000031c7446 */ /* 0x0c0fe40007800920 */
[----:B------:R-:W-:Y:S02]  /*2d80*/  ISETP.GE.U32.AND P0, PT, R3, R32, PT ;  /* 0x000000200300720c */ /* 0x000fe40003f06070 */
[----:B------:R-:W-:Y:S01]  /*2d90*/  VIMNMX R3, PT, PT, R28, 0x46a00000, PT ;  /* 0x46a000001c037848 */ /* 0x000fe20003fe0100 */
[----:B------:R-:W-:Y:S01]  /*2da0*/  IMAD.MOV.U32 R28, RZ, RZ, RZ ;  /* 0x000000ffff1c7224 */ /* 0x000fe200078e00ff */
[----:B------:R-:W-:-:S05]  /*2db0*/  SEL R4, R4, 0x63400000, !P0 ;  /* 0x6340000004047807 */ /* 0x000fca0004000000 */
[----:B------:R-:W-:-:S05]  /*2dc0*/  IMAD.IADD R3, R3, 0x1, -R4 ;  /* 0x0000000103037824 */ /* 0x000fca00078e0a04 */
[----:B------:R-:W-:-:S06]  /*2dd0*/  IADD3 R29, PT, PT, R3, 0x7fe00000, RZ ;  /* 0x7fe00000031d7810 */ /* 0x000fcc0007ffe0ff */
[----:B------:R-:W-:-:S10]  /*2de0*/  DMUL R32, R6, R28 ;  /* 0x0000001c06207228 */ /* 0x000fd40000000000 */
[----:B------:R-:W-:-:S13]  /*2df0*/  FSETP.GTU.AND P0, PT, |R33|, 1.469367938527859385e-39, PT ;  /* 0x001000002100780b */ /* 0x000fda0003f0c200 */
[----:B------:R-:W-:Y:S05]  /*2e00*/  @P0 BRA `(.L_x_42) ;  /* 0x0000000000940947 */ /* 0x000fea0003800000 */
[----:B------:R-:W-:Y:S01]  /*2e10*/  DFMA R24, R6, -R24, R30 ;  /* 0x800000180618722b */ /* 0x000fe2000000001e */
[----:B------:R-:W-:-:S09]  /*2e20*/  IMAD.MOV.U32 R28, RZ, RZ, RZ ;  /* 0x000000ffff1c7224 */ /* 0x000fd200078e00ff */
[C---:B------:R-:W-:Y:S02]  /*2e30*/  FSETP.NEU.AND P0, PT, R25.reuse, RZ, PT ;  /* 0x000000ff1900720b */ /* 0x040fe40003f0d000 */
[----:B------:R-:W-:-:S04]  /*2e40*/  LOP3.LUT R27, R25, 0x80000000, R27, 0x48, !PT ;  /* 0x80000000191b7812 */ /* 0x000fc800078e481b */
[----:B------:R-:W-:-:S07]  /*2e50*/  LOP3.LUT R29, R27, R29, RZ, 0xfc, !PT ;  /* 0x0000001d1b1d7212 */ /* 0x000fce00078efcff */
[----:B------:R-:W-:Y:S05]  /*2e60*/  @!P0 BRA `(.L_x_42) ;  /* 0x00000000007c8947 */ /* 0x000fea0003800000 */
[C---:B------:R-:W-:Y:S01]  /*2e70*/  IADD3 R25, PT, PT, -R3.reuse, RZ, RZ ;  /* 0x000000ff03197210 */ /* 0x040fe20007ffe1ff */
[----:B------:R-:W-:Y:S01]  /*2e80*/  IMAD.MOV.U32 R24, RZ, RZ, RZ ;  /* 0x000000ffff187224 */ /* 0x000fe200078e00ff */
[----:B------:R-:W-:-:S05]  /*2e90*/  IADD3 R3, PT, PT, -R3, -0x43300000, RZ ;  /* 0xbcd0000003037810 */ /* 0x000fca0007ffe1ff */
[----:B------:R-:W-:Y:S02]  /*2ea0*/  DFMA R24, R32, -R24, R6 ;  /* 0x800000182018722b */ /* 0x000fe40000000006 */
[----:B------:R-:W-:-:S08]  /*2eb0*/  DMUL.RP R6, R6, R28 ;  /* 0x0000001c06067228 */ /* 0x000fd00000008000 */
[----:B------:R-:W-:Y:S02]  /*2ec0*/  FSETP.NEU.AND P0, PT, |R25|, R3, PT ;  /* 0x000000031900720b */ /* 0x000fe40003f0d200 */
[----:B------:R-:W-:Y:S02]  /*2ed0*/  LOP3.LUT R27, R7, R27, RZ, 0x3c, !PT ;  /* 0x0000001b071b7212 */ /* 0x000fe400078e3cff */
[----:B------:R-:W-:Y:S02]  /*2ee0*/  FSEL R32, R6, R32, !P0 ;  /* 0x0000002006207208 */ /* 0x000fe40004000000 */
[----:B------:R-:W-:Y:S01]  /*2ef0*/  FSEL R33, R27, R33, !P0 ;  /* 0x000000211b217208 */ /* 0x000fe20004000000 */
[----:B------:R-:W-:Y:S06]  /*2f00*/  BRA `(.L_x_42) ;  /* 0x0000000000547947 */ /* 0x000fec0003800000 */
.L_x_41:
[----:B------:R-:W-:-:S14]  /*2f10*/  DSETP.NAN.AND P0, PT, R28, R28, PT ;  /* 0x0000001c1c00722a */ /* 0x000fdc0003f08000 */
[----:B------:R-:W-:Y:S05]  /*2f20*/  @P0 BRA `(.L_x_43) ;  /* 0x0000000000440947 */ /* 0x000fea0003800000 */
[----:B------:R-:W-:-:S14]  /*2f30*/  DSETP.NAN.AND P0, PT, R26, R26, PT ;  /* 0x0000001a1a00722a */ /* 0x000fdc0003f08000 */
[----:B------:R-:W-:Y:S05]  /*2f40*/  @P0 BRA `(.L_x_44) ;  /* 0x0000000000300947 */ /* 0x000fea0003800000 */
[----:B------:R-:W-:Y:S01]  /*2f50*/  ISETP.NE.AND P0, PT, R36, R37, PT ;  /* 0x000000252400720c */ /* 0x000fe20003f05270 */
[----:B------:R-:W-:Y:S01]  /*2f60*/  IMAD.MOV.U32 R32, RZ, RZ, 0x0 ;  /* 0x00000000ff207424 */ /* 0x000fe200078e00ff */
[----:B------:R-:W-:-:S11]  /*2f70*/  MOV R33, 0xfff80000 ;  /* 0xfff8000000217802 */ /* 0x000fd60000000f00 */
[----:B------:R-:W-:Y:S05]  /*2f80*/  @!P0 BRA `(.L_x_42) ;  /* 0x0000000000348947 */ /* 0x000fea0003800000 */
[----:B------:R-:W-:Y:S02]  /*2f90*/  ISETP.NE.AND P0, PT, R36, 0x7ff00000, PT ;  /* 0x7ff000002400780c */ /* 0x000fe40003f05270 */
[----:B------:R-:W-:Y:S02]  /*2fa0*/  LOP3.LUT R33, R29, 0x80000000, R27, 0x48, !PT ;  /* 0x800000001d217812 */ /* 0x000fe400078e481b */
[----:B------:R-:W-:-:S13]  /*2fb0*/  ISETP.EQ.OR P0, PT, R37, RZ, !P0 ;  /* 0x000000ff2500720c */ /* 0x000fda0004702670 */
[----:B------:R-:W-:Y:S01]  /*2fc0*/  @P0 LOP3.LUT R3, R33, 0x7ff00000, RZ, 0xfc, !PT ;  /* 0x7ff0000021030812 */ /* 0x000fe200078efcff */
[----:B------:R-:W-:Y:S02]  /*2fd0*/  @!P0 IMAD.MOV.U32 R32, RZ, RZ, RZ ;  /* 0x000000ffff208224 */ /* 0x000fe400078e00ff */
[----:B------:R-:W-:Y:S01]  /*2fe0*/  @P0 IMAD.MOV.U32 R32, RZ, RZ, RZ ;  /* 0x000000ffff200224 */ /* 0x000fe200078e00ff */
[----:B------:R-:W-:Y:S01]  /*2ff0*/  @P0 MOV R33, R3 ;  /* 0x0000000300210202 */ /* 0x000fe20000000f00 */
[----:B------:R-:W-:Y:S06]  /*3000*/  BRA `(.L_x_42) ;  /* 0x0000000000147947 */ /* 0x000fec0003800000 */
.L_x_44:
[----:B------:R-:W-:Y:S01]  /*3010*/  LOP3.LUT R33, R27, 0x80000, RZ, 0xfc, !PT ;  /* 0x000800001b217812 */ /* 0x000fe200078efcff */
[----:B------:R-:W-:Y:S01]  /*3020*/  IMAD.MOV.U32 R32, RZ, RZ, R26 ;  /* 0x000000ffff207224 */ /* 0x000fe200078e001a */
[----:B------:R-:W-:Y:S06]  /*3030*/  BRA `(.L_x_42) ;  /* 0x0000000000087947 */ /* 0x000fec0003800000 */
.L_x_43:
[----:B------:R-:W-:Y:S01]  /*3040*/  LOP3.LUT R33, R29, 0x80000, RZ, 0xfc, !PT ;  /* 0x000800001d217812 */ /* 0x000fe200078efcff */
[----:B------:R-:W-:-:S07]  /*3050*/  IMAD.MOV.U32 R32, RZ, RZ, R28 ;  /* 0x000000ffff207224 */ /* 0x000fce00078e001c */
.L_x_42:
[----:B------:R-:W-:Y:S05]  /*3060*/  BSYNC.RECONVERGENT B1 ;  /* 0x0000000000017941 */ /* 0x000fea0003800200 */
.L_x_40:
[----:B------:R-:W-:Y:S02]  /*3070*/  HFMA2 R7, -RZ, RZ, 0, 0 ;  /* 0x00000000ff077431 */ /* 0x000fe400000001ff */
[----:B------:R-:W-:Y:S01]  /*3080*/  IMAD.MOV.U32 R6, RZ, RZ, R0 ;  /* 0x000000ffff067224 */ /* 0x000fe200078e0000 */
[----:B------:R-:W-:Y:S01]  /*3090*/  MOV R4, R32 ;  /* 0x0000002000047202 */ /* 0x000fe20000000f00 */
[----:B------:R-:W-:Y:S02]  /*30a0*/  IMAD.MOV.U32 R3, RZ, RZ, R33 ;  /* 0x000000ffff037224 */ /* 0x000fe400078e0021 */
[----:B------:R-:W-:Y:S05]  /*30b0*/  RET.REL.NODEC R6 `(_Z15BlackScholesGPUPdS_PfS0_S_S_S_ddi) ;  /* 0xffffffcc06d07950 */ /* 0x000fea0003c3ffff */
        .weak           $__internal_2_$__cuda_sm20_dsqrt_rn_f64_mediumpath_v1
        .type           $__internal_2_$__cuda_sm20_dsqrt_rn_f64_mediumpath_v1,@function
        .size           $__internal_2_$__cuda_sm20_dsqrt_rn_f64_mediumpath_v1,($__internal_3_$__cuda_sm20_rcp_rn_f32_slowpath - $__internal_2_$__cuda_sm20_dsqrt_rn_f64_mediumpath_v1)
$__internal_2_$__cuda_sm20_dsqrt_rn_f64_mediumpath_v1:
[----:B------:R-:W-:Y:S01]  /*30c0*/  ISETP.GE.U32.AND P0, PT, R2, -0x3400000, PT ;  /* 0xfcc000000200780c */ /* 0x000fe20003f06070 */
[----:B------:R-:W-:Y:S01]  /*30d0*/  BSSY.RECONVERGENT B1, `(.L_x_45) ;  /* 0x0000026000017945 */ /* 0x000fe20003800200 */
[----:B------:R-:W-:Y:S01]  /*30e0*/  IMAD.MOV.U32 R9, RZ, RZ, R27 ;  /* 0x000000ffff097224 */ /* 0x000fe200078e001b */
[----:B------:R-:W-:Y:S01]  /*30f0*/  MOV R3, R39 ;  /* 0x0000002700037202 */ /* 0x000fe20000000f00 */
[----:B------:R-:W-:-:S09]  /*3100*/  IMAD.MOV.U32 R2, RZ, RZ, R38 ;  /* 0x000000ffff027224 */ /* 0x000fd200078e0026 */
[----:B------:R-:W-:Y:S05]  /*3110*/  @!P0 BRA `(.L_x_46) ;  /* 0x0000000000208947 */ /* 0x000fea0003800000 */
[----:B------:R-:W-:-:S10]  /*3120*/  DFMA.RM R8, R24, R8, R10 ;  /* 0x000000081808722b */ /* 0x000fd4000000400a */
[----:B------:R-:W-:-:S05]  /*3130*/  IADD3 R4, P0, PT, R8, 0x1, RZ ;  /* 0x0000000108047810 */ /* 0x000fca0007f1e0ff */
[----:B------:R-:W-:-:S06]  /*3140*/  IMAD.X R5, RZ, RZ, R9, P0 ;  /* 0x000000ffff057224 */ /* 0x000fcc00000e0609 */
[----:B------:R-:W-:-:S08]  /*3150*/  DFMA.RP R2, -R8, R4, R2 ;  /* 0x000000040802722b */ /* 0x000fd00000008102 */
[----:B------:R-:W-:-:S06]  /*3160*/  DSETP.GT.AND P0, PT, R2, RZ, PT ;  /* 0x000000ff0200722a */ /* 0x000fcc0003f04000 */
[----:B------:R-:W-:Y:S02]  /*3170*/  FSEL R4, R4, R8, P0 ;  /* 0x0000000804047208 */ /* 0x000fe40000000000 */
[----:B------:R-:W-:Y:S01]  /*3180*/  FSEL R5, R5, R9, P0 ;  /* 0x0000000905057208 */ /* 0x000fe20000000000 */
[----:B------:R-:W-:Y:S06]  /*3190*/  BRA `(.L_x_47) ;  /* 0x0000000000647947 */ /* 0x000fec0003800000 */
.L_x_46:
[----:B------:R-:W-:-:S14]  /*31a0*/  DSETP.NE.AND P0, PT, R2, RZ, PT ;  /* 0x000000ff0200722a */ /* 0x000fdc0003f05000 */
[----:B------:R-:W-:Y:S05]  /*31b0*/  @!P0 BRA `(.L_x_48) ;  /* 0x0000000000588947 */ /* 0x000fea0003800000 */
[----:B------:R-:W-:-:S13]  /*31c0*/  ISETP.GE.AND P0, PT, R3, RZ, PT ;  /* 0x000000ff0300720c */ /* 0x000fda0003f06270 */
[----:B------:R-:W-:Y:S01]  /*31d0*/  @!P0 IMAD.MOV.U32 R4, RZ, RZ, 0x0 ;  /* 0x00000000ff048424 */ /* 0x000fe200078e00ff */
[----:B------:R-:W-:Y:S01]  /*31e0*/  @!P0 MOV R5, 0xfff80000 ;  /* 0xfff8000000058802 */ /* 0x000fe20000000f00 */
[----:B------:R-:W-:Y:S06]  /*31f0*/  @!P0 BRA `(.L_x_47) ;  /* 0x00000000004c8947 */ /* 0x000fec0003800000 */
[----:B------:R-:W-:-:S13]  /*3200*/  ISETP.GT.AND P0, PT, R3, 0x7fefffff, PT ;  /* 0x7fefffff0300780c */ /* 0x000fda0003f04270 */
[----:B------:R-:W-:Y:S05]  /*3210*/  @P0 BRA `(.L_x_48) ;  /* 0x0000000000400947 */ /* 0x000fea0003800000 */
[----:B------:R-:W-:Y:S01]  /*3220*/  DMUL R2, R2, 8.11296384146066816958e+31 ;  /* 0x4690000002027828 */ /* 0x000fe20000000000 */
[----:B------:R-:W-:Y:S01]  /*3230*/  IMAD.MOV.U32 R4, RZ, RZ, RZ ;  /* 0x000000ffff047224 */ /* 0x000fe200078e00ff */
[----:B------:R-:W-:Y:S01]  /*3240*/  MOV R11, 0x3fd80000 ;  /* 0x3fd80000000b7802 */ /* 0x000fe20000000f00 */
[----:B------:R-:W-:-:S03]  /*3250*/  IMAD.MOV.U32 R10, RZ, RZ, 0x0 ;  /* 0x00000000ff0a7424 */ /* 0x000fc600078e00ff */
[----:B------:R-:W0:Y:S02]  /*3260*/  MUFU.RSQ64H R5, R3 ;  /* 0x0000000300057308 */ /* 0x000e240000001c00 */
[----:B0-----:R-:W-:-:S08]  /*3270*/  DMUL R8, R4, R4 ;  /* 0x0000000404087228 */ /* 0x001fd00000000000 */
[----:B------:R-:W-:-:S08]  /*3280*/  DFMA R8, R2, -R8, 1 ;  /* 0x3ff000000208742b */ /* 0x000fd00000000808 */
[----:B------:R-:W-:Y:S02]  /*3290*/  DFMA R10, R8, R10, 0.5 ;  /* 0x3fe00000080a742b */ /* 0x000fe4000000000a */
[----:B------:R-:W-:-:S08]  /*32a0*/  DMUL R8, R4, R8 ;  /* 0x0000000804087228 */ /* 0x000fd00000000000 */
[----:B------:R-:W-:-:S08]  /*32b0*/  DFMA R8, R10, R8, R4 ;  /* 0x000000080a08722b */ /* 0x000fd00000000004 */
[----:B------:R-:W-:Y:S02]  /*32c0*/  DMUL R4, R2, R8 ;  /* 0x0000000802047228 */ /* 0x000fe40000000000 */
[----:B------:R-:W-:-:S06]  /*32d0*/  VIADD R9, R9, 0xfff00000 ;  /* 0xfff0000009097836 */ /* 0x000fcc0000000000 */
[----:B------:R-:W-:-:S08]  /*32e0*/  DFMA R10, R4, -R4, R2 ;  /* 0x80000004040a722b */ /* 0x000fd00000000002 */
[----:B------:R-:W-:-:S10]  /*32f0*/  DFMA R4, R8, R10, R4 ;  /* 0x0000000a0804722b */ /* 0x000fd40000000004 */
[----:B------:R-:W-:Y:S01]  /*3300*/  VIADD R5, R5, 0xfcb00000 ;  /* 0xfcb0000005057836 */ /* 0x000fe20000000000 */
[----:B------:R-:W-:Y:S06]  /*3310*/  BRA `(.L_x_47) ;  /* 0x0000000000047947 */ /* 0x000fec0003800000 */
.L_x_48:
[----:B------:R-:W-:-:S11]  /*3320*/  DADD R4, R2, R2 ;  /* 0x0000000002047229 */ /* 0x000fd60000000002 */
.L_x_47:
[----:B------:R-:W-:Y:S05]  /*3330*/  BSYNC.RECONVERGENT B1 ;  /* 0x0000000000017941 */ /* 0x000fea0003800200 */
.L_x_45:
[----:B------:R-:W-:Y:S01]  /*3340*/  MOV R2, R0 ;  /* 0x0000000000027202 */ /* 0x000fe20000000f00 */
[----:B------:R-:W-:-:S04]  /*3350*/  IMAD.MOV.U32 R3, RZ, RZ, 0x0 ;  /* 0x00000000ff037424 */ /* 0x000fc800078e00ff */
[----:B------:R-:W-:Y:S05]  /*3360*/  RET.REL.NODEC R2 `(_Z15BlackScholesGPUPdS_PfS0_S_S_S_ddi) ;  /* 0xffffffcc02247950 */ /* 0x000fea0003c3ffff */
        .weak           $__internal_3_$__cuda_sm20_rcp_rn_f32_slowpath
        .type           $__internal_3_$__cuda_sm20_rcp_rn_f32_slowpath,@function
        .size           $__internal_3_$__cuda_sm20_rcp_rn_f32_slowpath,($__internal_4_$__cuda_sm20_sqrt_rn_f32_slowpath - $__internal_3_$__cuda_sm20_rcp_rn_f32_slowpath)
$__internal_3_$__cuda_sm20_rcp_rn_f32_slowpath:
[----:B------:R-:W-:Y:S01]  /*3370*/  IMAD.SHL.U32 R3, R0, 0x2, RZ ;  /* 0x0000000200037824 */ /* 0x000fe200078e00ff */
[----:B------:R-:W-:Y:S04]  /*3380*/  BSSY.RECONVERGENT B1, `(.L_x_49) ;  /* 0x0000030000017945 */ /* 0x000fe80003800200 */
[----:B------:R-:W-:-:S04]  /*3390*/  SHF.R.U32.HI R29, RZ, 0x18, R3 ;  /* 0x00000018ff1d7819 */ /* 0x000fc80000011603 */
[----:B------:R-:W-:-:S13]  /*33a0*/  ISETP.NE.U32.AND P0, PT, R29, RZ, PT ;  /* 0x000000ff1d00720c */ /* 0x000fda0003f05070 */
[----:B------:R-:W-:Y:S05]  /*33b0*/  @P0 BRA `(.L_x_50) ;  /* 0x0000000000280947 */ /* 0x000fea0003800000 */
[----:B------:R-:W-:-:S04]  /*33c0*/  SHF.L.U32 R3, R0, 0x1, RZ ;  /* 0x0000000100037819 */ /* 0x000fc800000006ff */
[----:B------:R-:W-:-:S13]  /*33d0*/  ISETP.NE.AND P0, PT, R3, RZ, PT ;  /* 0x000000ff0300720c */ /* 0x000fda0003f05270 */
[----:B------:R-:W-:Y:S01]  /*33e0*/  @P0 FFMA R26, R0, 1.84467440737095516160e+19, RZ ;  /* 0x5f800000001a0823 */ /* 0x000fe200000000ff */
[----:B------:R-:W-:Y:S08]  /*33f0*/  @!P0 MUFU.RCP R7, R0 ;  /* 0x0000000000078308 */ /* 0x000ff00000001000 */
[----:B------:R-:W0:Y:S02]  /*3400*/  @P0 MUFU.RCP R3, R26 ;  /* 0x0000001a00030308 */ /* 0x000e240000001000 */
[----:B0-----:R-:W-:-:S04]  /*3410*/  @P0 FFMA R27, R26, R3, -1 ;  /* 0xbf8000001a1b0423 */ /* 0x001fc80000000003 */
[----:B------:R-:W-:-:S04]  /*3420*/  @P0 FADD.FTZ R28, -R27, -RZ ;  /* 0x800000ff1b1c0221 */ /* 0x000fc80000010100 */
[----:B------:R-:W-:-:S04]  /*3430*/  @P0 FFMA R3, R3, R28, R3 ;  /* 0x0000001c03030223 */ /* 0x000fc80000000003 */
[----:B------:R-:W-:Y:S01]  /*3440*/  @P0 FFMA R7, R3, 1.84467440737095516160e+19, RZ ;  /* 0x5f80000003070823 */ /* 0x000fe200000000ff */
[----:B------:R-:W-:Y:S06]  /*3450*/  BRA `(.L_x_51) ;  /* 0x0000000000887947 */ /* 0x000fec0003800000 */
.L_x_50:
[----:B------:R-:W-:-:S05]  /*3460*/  VIADD R31, R29, 0xffffff03 ;  /* 0xffffff031d1f7836 */ /* 0x000fca0000000000 */
[----:B------:R-:W-:-:S13]  /*3470*/  ISETP.GT.U32.AND P0, PT, R31, 0x1, PT ;  /* 0x000000011f00780c */ /* 0x000fda0003f04070 */
[----:B------:R-:W-:Y:S05]  /*3480*/  @P0 BRA `(.L_x_52) ;  /* 0x0000000000780947 */ /* 0x000fea0003800000 */
[----:B------:R-:W-:Y:S01]  /*3490*/  LOP3.LUT R3, R0, 0x7fffff, RZ, 0xc0, !PT ;  /* 0x007fffff00037812 */ /* 0x000fe200078ec0ff */
[----:B------:R-:W-:-:S03]  /*34a0*/  IMAD.MOV.U32 R28, RZ, RZ, 0x3 ;  /* 0x00000003ff1c7424 */ /* 0x000fc600078e00ff */
[----:B------:R-:W-:Y:S02]  /*34b0*/  LOP3.LUT R3, R3, 0x3f800000, RZ, 0xfc, !PT ;  /* 0x3f80000003037812 */ /* 0x000fe400078efcff */
[----:B------:R-:W-:Y:S02]  /*34c0*/  SHF.L.U32 R28, R28, R31, RZ ;  /* 0x0000001f1c1c7219 */ /* 0x000fe400000006ff */
[----:B------:R-:W0:Y:S02]  /*34d0*/  MUFU.RCP R26, R3 ;  /* 0x00000003001a7308 */ /* 0x000e240000001000 */
[----:B0-----:R-:W-:-:S04]  /*34e0*/  FFMA R7, R3, R26, -1 ;  /* 0xbf80000003077423 */ /* 0x001fc8000000001a */
[----:B------:R-:W-:-:S04]  /*34f0*/  FADD.FTZ R7, -R7, -RZ ;  /* 0x800000ff07077221 */ /* 0x000fc80000010100 */
[CCC-:B------:R-:W-:Y:S01]  /*3500*/  FFMA.RM R27, R26.reuse, R7.reuse, R26.reuse ;  /* 0x000000071a1b7223 */ /* 0x1c0fe2000000401a */
[----:B------:R-:W-:-:S04]  /*3510*/  FFMA.RP R26, R26, R7, R26 ;  /* 0x000000071a1a7223 */ /* 0x000fc8000000801a */
[C---:B------:R-:W-:Y:S02]  /*3520*/  LOP3.LUT R7, R27.reuse, 0x7fffff, RZ, 0xc0, !PT ;  /* 0x007fffff1b077812 */ /* 0x040fe400078ec0ff */
[----:B------:R-:W-:Y:S02]  /*3530*/  FSETP.NEU.FTZ.AND P0, PT, R27, R26, PT ;  /* 0x0000001a1b00720b */ /* 0x000fe40003f1d000 */
[----:B------:R-:W-:Y:S02]  /*3540*/  LOP3.LUT R7, R7, 0x800000, RZ, 0xfc, !PT ;  /* 0x0080000007077812 */ /* 0x000fe400078efcff */
[----:B------:R-:W-:Y:S02]  /*3550*/  SEL R26, RZ, 0xffffffff, !P0 ;  /* 0xffffffffff1a7807 */ /* 0x000fe40004000000 */
[----:B------:R-:W-:Y:S02]  /*3560*/  LOP3.LUT R28, R28, R7, RZ, 0xc0, !PT ;  /* 0x000000071c1c7212 */ /* 0x000fe400078ec0ff */
[----:B------:R-:W-:-:S02]  /*3570*/  IADD3 R26, PT, PT, -R26, RZ, RZ ;  /* 0x000000ff1a1a7210 */ /* 0x000fc40007ffe1ff */
[-C--:B------:R-:W-:Y:S02]  /*3580*/  SHF.R.U32.HI R28, RZ, R31.reuse, R28 ;  /* 0x0000001fff1c7219 */ /* 0x080fe4000001161c */
[--C-:B------:R-:W-:Y:S01]  /*3590*/  LOP3.LUT P1, RZ, R26, R31, R7.reuse, 0xf8, !PT ;  /* 0x0000001f1aff7212 */ /* 0x100fe2000782f807 */
[----:B------:R-:W-:Y:S01]  /*35a0*/  VIADD R26, R29, 0xffffff04 ;  /* 0xffffff041d1a7836 */ /* 0x000fe20000000000 */
[C---:B------:R-:W-:Y:S02]  /*35b0*/  LOP3.LUT P0, RZ, R28.reuse, 0x1, RZ, 0xc0, !PT ;  /* 0x000000011cff7812 */ /* 0x040fe4000780c0ff */
[----:B------:R-:W-:Y:S02]  /*35c0*/  LOP3.LUT P2, RZ, R28, 0x2, RZ, 0xc0, !PT ;  /* 0x000000021cff7812 */ /* 0x000fe4000784c0ff */
[----:B------:R-:W-:Y:S02]  /*35d0*/  SHF.R.U32.HI R7, RZ, R26, R7 ;  /* 0x0000001aff077219 */ /* 0x000fe40000011607 */
[----:B------:R-:W-:-:S02]  /*35e0*/  PLOP3.LUT P0, PT, P0, P1, P2, 0xe0, 0x0 ;  /* 0x000000000000781c */ /* 0x000fc40000703c20 */
[----:B------:R-:W-:Y:S02]  /*35f0*/  LOP3.LUT P1, RZ, R0, 0x7fffff, RZ, 0xc0, !PT ;  /* 0x007fffff00ff7812 */ /* 0x000fe4000782c0ff */
[----:B------:R-:W-:-:S05]  /*3600*/  SEL R3, RZ, 0x1, !P0 ;  /* 0x00000001ff037807 */ /* 0x000fca0004000000 */
[----:B------:R-:W-:-:S05]  /*3610*/  IMAD.MOV R3, RZ, RZ, -R3 ;  /* 0x000000ffff037224 */ /* 0x000fca00078e0a03 */
[----:B------:R-:W-:-:S13]  /*3620*/  ISETP.GE.AND P0, PT, R3, RZ, PT ;  /* 0x000000ff0300720c */ /* 0x000fda0003f06270 */
[----:B------:R-:W-:-:S05]  /*3630*/  @!P0 IADD3 R7, PT, PT, R7, 0x1, RZ ;  /* 0x0000000107078810 */ /* 0x000fca0007ffe0ff */
[----:B------:R-:W-:-:S05]  /*3640*/  @!P1 IMAD.SHL.U32 R7, R7, 0x2, RZ ;  /* 0x0000000207079824 */ /* 0x000fca00078e00ff */
[----:B------:R-:W-:Y:S01]  /*3650*/  LOP3.LUT R7, R7, 0x80000000, R0, 0xf8, !PT ;  /* 0x8000000007077812 */ /* 0x000fe200078ef800 */
[----:B------:R-:W-:Y:S06]  /*3660*/  BRA `(.L_x_51) ;  /* 0x0000000000047947 */ /* 0x000fec0003800000 */
.L_x_52:
[----:B------:R0:W1:Y:S02]  /*3670*/  MUFU.RCP R7, R0 ;  /* 0x0000000000077308 */ /* 0x0000640000001000 */
.L_x_51:
[----:B------:R-:W-:Y:S05]  /*3680*/  BSYNC.RECONVERGENT B1 ;  /* 0x0000000000017941 */ /* 0x000fea0003800200 */
.L_x_49:
[----:B01----:R-:W-:Y:S02]  /*3690*/  IMAD.MOV.U32 R0, RZ, RZ, R7 ;  /* 0x000000ffff007224 */ /* 0x003fe400078e0007 */
[----:B------:R-:W-:-:S04]  /*36a0*/  HFMA2 R7, -RZ, RZ, 0, 0 ;  /* 0x00000000ff077431 */ /* 0x000fc800000001ff */
[----:B------:R-:W-:Y:S05]  /*36b0*/  RET.REL.NODEC R6 `(_Z15BlackScholesGPUPdS_PfS0_S_S_S_ddi) ;  /* 0xffffffc806507950 */ /* 0x000fea0003c3ffff */
        .weak           $__internal_4_$__cuda_sm20_sqrt_rn_f32_slowpath
        .type           $__internal_4_$__cuda_sm20_sqrt_rn_f32_slowpath,@function
        .size           $__internal_4_$__cuda_sm20_sqrt_rn_f32_slowpath,($__internal_5_$__cuda_sm3x_div_rn_noftz_f32_slowpath - $__internal_4_$__cuda_sm20_sqrt_rn_f32_slowpath)
$__internal_4_$__cuda_sm20_sqrt_rn_f32_slowpath:
[----:B------:R-:W-:-:S13]  /*36c0*/  LOP3.LUT P0, RZ, R2, 0x7fffffff, RZ, 0xc0, !PT ;  /* 0x7fffffff02ff7812 */ /* 0x000fda000780c0ff */
[----:B------:R-:W-:Y:S01]  /*36d0*/  @!P0 IMAD.MOV.U32 R0, RZ, RZ, R2 ;  /* 0x000000ffff008224 */ /* 0x000fe200078e0002 */
[----:B------:R-:W-:Y:S06]  /*36e0*/  @!P0 BRA `(.L_x_53) ;  /* 0x0000000000408947 */ /* 0x000fec0003800000 */
[----:B------:R-:W-:-:S13]  /*36f0*/  FSETP.GEU.FTZ.AND P0, PT, R2, RZ, PT ;  /* 0x000000ff0200720b */ /* 0x000fda0003f1e000 */
[----:B------:R-:W-:Y:S01]  /*3700*/  @!P0 IMAD.MOV.U32 R0, RZ, RZ, 0x7fffffff ;  /* 0x7fffffffff008424 */ /* 0x000fe200078e00ff */
[----:B------:R-:W-:Y:S06]  /*3710*/  @!P0 BRA `(.L_x_53) ;  /* 0x0000000000348947 */ /* 0x000fec0003800000 */
[----:B------:R-:W-:-:S13]  /*3720*/  FSETP.GTU.FTZ.AND P0, PT, |R2|, +INF , PT ;  /* 0x7f8000000200780b */ /* 0x000fda0003f1c200 */
[----:B------:R-:W-:Y:S01]  /*3730*/  @P0 FADD.FTZ R0, R2, 1 ;  /* 0x3f80000002000421 */ /* 0x000fe20000010000 */
[----:B------:R-:W-:Y:S06]  /*3740*/  @P0 BRA `(.L_x_53) ;  /* 0x0000000000280947 */ /* 0x000fec0003800000 */
[----:B------:R-:W-:-:S13]  /*3750*/  FSETP.NEU.FTZ.AND P0, PT, |R2|, +INF , PT ;  /* 0x7f8000000200780b */ /* 0x000fda0003f1d200 */
[----:B------:R-:W-:-:S04]  /*3760*/  @P0 FFMA R3, R2, 1.84467440737095516160e+19, RZ ;  /* 0x5f80000002030823 */ /* 0x000fc800000000ff */
[----:B------:R-:W0:Y:S02]  /*3770*/  @P0 MUFU.RSQ R0, R3 ;  /* 0x0000000300000308 */ /* 0x000e240000001400 */
[----:B0-----:R-:W-:Y:S01]  /*3780*/  @P0 FMUL.FTZ R6, R3, R0 ;  /* 0x0000000003060220 */ /* 0x001fe20000410000 */
[----:B------:R-:W-:Y:S01]  /*3790*/  @P0 FMUL.FTZ R10, R0, 0.5 ;  /* 0x3f000000000a0820 */ /* 0x000fe20000410000 */
[----:B------:R-:W-:Y:S02]  /*37a0*/  @!P0 MOV R0, R2 ;  /* 0x0000000200008202 */ /* 0x000fe40000000f00 */
[----:B------:R-:W-:-:S04]  /*37b0*/  @P0 FADD.FTZ R7, -R6, -RZ ;  /* 0x800000ff06070221 */ /* 0x000fc80000010100 */
[----:B------:R-:W-:-:S04]  /*37c0*/  @P0 FFMA R7, R6, R7, R3 ;  /* 0x0000000706070223 */ /* 0x000fc80000000003 */
[----:B------:R-:W-:-:S04]  /*37d0*/  @P0 FFMA R7, R7, R10, R6 ;  /* 0x0000000a07070223 */ /* 0x000fc80000000006 */
[----:B------:R-:W-:-:S07]  /*37e0*/  @P0 FMUL.FTZ R0, R7, 2.3283064365386962891e-10 ;  /* 0x2f80000007000820 */ /* 0x000fce0000410000 */
.L_x_53:
[----:B------:R-:W-:Y:S02]  /*37f0*/  HFMA2 R7, -RZ, RZ, 0, 0 ;  /* 0x00000000ff077431 */ /* 0x000fe400000001ff */
[----:B------:R-:W-:Y:S02]  /*3800*/  IMAD.MOV.U32 R6, RZ, RZ, R11 ;  /* 0x000000ffff067224 */ /* 0x000fe400078e000b */
[----:B------:R-:W-:Y:S02]  /*3810*/  IMAD.MOV.U32 R25, RZ, RZ, R0 ;  /* 0x000000ffff197224 */ /* 0x000fe400078e0000 */
[----:B------:R-:W-:Y:S05]  /*3820*/  RET.REL.NODEC R6 `(_Z15BlackScholesGPUPdS_PfS0_S_S_S_ddi) ;  /* 0xffffffc406f47950 */ /* 0x000fea0003c3ffff */
        .weak           $__internal_5_$__cuda_sm3x_div_rn_noftz_f32_slowpath
        .type           $__internal_5_$__cuda_sm3x_div_rn_noftz_f32_slowpath,@function
        .size           $__internal_5_$__cuda_sm3x_div_rn_noftz_f32_slowpath,(.L_x_71 - $__internal_5_$__cuda_sm3x_div_rn_noftz_f32_slowpath)
$__internal_5_$__cuda_sm3x_div_rn_noftz_f32_slowpath:
[----:B------:R-:W-:Y:S01]  /*3830*/  SHF.R.U32.HI R26, RZ, 0x17, R3 ;  /* 0x00000017ff1a7819 */ /* 0x000fe20000011603 */
[----:B------:R-:W-:Y:S01]  /*3840*/  BSSY.RECONVERGENT B1, `(.L_x_54) ;  /* 0x0000064000017945 */ /* 0x000fe20003800200 */
[----:B------:R-:W-:Y:S02]  /*3850*/  SHF.R.U32.HI R28, RZ, 0x17, R0 ;  /* 0x00000017ff1c7819 */ /* 0x000fe40000011600 */
[----:B------:R-:W-:Y:S02]  /*3860*/  LOP3.LUT R26, R26, 0xff, RZ, 0xc0, !PT ;  /* 0x000000ff1a1a7812 */ /* 0x000fe400078ec0ff */
[----:B------:R-:W-:-:S03]  /*3870*/  LOP3.LUT R28, R28, 0xff, RZ, 0xc0, !PT ;  /* 0x000000ff1c1c7812 */ /* 0x000fc600078ec0ff */
[----:B------:R-:W-:Y:S02]  /*3880*/  VIADD R29, R26, 0xffffffff ;  /* 0xffffffff1a1d7836 */ /* 0x000fe40000000000 */
[----:B------:R-:W-:-:S03]  /*3890*/  VIADD R27, R28, 0xffffffff ;  /* 0xffffffff1c1b7836 */ /* 0x000fc60000000000 */
[----:B------:R-:W-:-:S04]  /*38a0*/  ISETP.GT.U32.AND P0, PT, R29, 0xfd, PT ;  /* 0x000000fd1d00780c */ /* 0x000fc80003f04070 */
[----:B------:R-:W-:-:S13]  /*38b0*/  ISETP.GT.U32.OR P0, PT, R27, 0xfd, P0 ;  /* 0x000000fd1b00780c */ /* 0x000fda0000704470 */
[----:B------:R-:W-:Y:S01]  /*38c0*/  @!P0 MOV R27, RZ ;  /* 0x000000ff001b8202 */ /* 0x000fe20000000f00 */
[----:B------:R-:W-:Y:S06]  /*38d0*/  @!P0 BRA `(.L_x_55) ;  /* 0x0000000000648947 */ /* 0x000fec0003800000 */
[----:B------:R-:W-:Y:S02]  /*38e0*/  FSETP.GTU.FTZ.AND P0, PT, |R0|, +INF , PT ;  /* 0x7f8000000000780b */ /* 0x000fe40003f1c200 */
[----:B------:R-:W-:-:S04]  /*38f0*/  FSETP.GTU.FTZ.AND P1, PT, |R3|, +INF , PT ;  /* 0x7f8000000300780b */ /* 0x000fc80003f3c200 */
[----:B------:R-:W-:-:S13]  /*3900*/  PLOP3.LUT P0, PT, P0, P1, PT, 0xf8, 0x8f ;  /* 0x00000000008f781c */ /* 0x000fda0000703f70 */
[----:B------:R-:W-:Y:S05]  /*3910*/  @P0 BRA `(.L_x_56) ;  /* 0x0000000400540947 */ /* 0x000fea0003800000 */
[----:B------:R-:W-:-:S13]  /*3920*/  LOP3.LUT P0, RZ, R3, 0x7fffffff, R0, 0xc8, !PT ;  /* 0x7fffffff03ff7812 */ /* 0x000fda000780c800 */
[----:B------:R-:W-:Y:S05]  /*3930*/  @!P0 BRA `(.L_x_57) ;  /* 0x0000000400448947 */ /* 0x000fea0003800000 */
[C---:B------:R-:W-:Y:S02]  /*3940*/  FSETP.NEU.FTZ.AND P1, PT, |R0|.reuse, +INF , PT ;  /* 0x7f8000000000780b */ /* 0x040fe40003f3d200 */
[----:B------:R-:W-:Y:S02]  /*3950*/  FSETP.NEU.FTZ.AND P2, PT, |R3|, +INF , PT ;  /* 0x7f8000000300780b */ /* 0x000fe40003f5d200 */
[----:B------:R-:W-:-:S11]  /*3960*/  FSETP.NEU.FTZ.AND P0, PT, |R0|, +INF , PT ;  /* 0x7f8000000000780b */ /* 0x000fd60003f1d200 */
[----:B------:R-:W-:Y:S05]  /*3970*/  @!P2 BRA !P1, `(.L_x_57) ;  /* 0x000000040034a947 */ /* 0x000fea0004800000 */
[----:B------:R-:W-:-:S04]  /*3980*/  LOP3.LUT P1, RZ, R0, 0x7fffffff, RZ, 0xc0, !PT ;  /* 0x7fffffff00ff7812 */ /* 0x000fc8000782c0ff */
[----:B------:R-:W-:-:S13]  /*3990*/  PLOP3.LUT P1, PT, P2, P1, PT, 0x2f, 0xf2 ;  /* 0x0000000000f2781c */ /* 0x000fda0001722577 */
[----:B------:R-:W-:Y:S05]  /*39a0*/  @P1 BRA `(.L_x_58) ;  /* 0x0000000400201947 */ /* 0x000fea0003800000 */
[----:B------:R-:W-:-:S04]  /*39b0*/  LOP3.LUT P1, RZ, R3, 0x7fffffff, RZ, 0xc0, !PT ;  /* 0x7fffffff03ff7812 */ /* 0x000fc8000782c0ff */
[----:B------:R-:W-:-:S13]  /*39c0*/  PLOP3.LUT P0, PT, P0, P1, PT, 0x2f, 0xf2 ;  /* 0x0000000000f2781c */ /* 0x000fda0000702577 */
[----:B------:R-:W-:Y:S05]  /*39d0*/  @P0 BRA `(.L_x_59) ;  /* 0x0000000400080947 */ /* 0x000fea0003800000 */
[----:B------:R-:W-:-:S05]  /*39e0*/  VIADD R27, R28, 0xffffffff ;  /* 0xffffffff1c1b7836 */ /* 0x000fca0000000000 */
[----:B------:R-:W-:Y:S01]  /*39f0*/  ISETP.GE.AND P0, PT, R27, RZ, PT ;  /* 0x000000ff1b00720c */ /* 0x000fe20003f06270 */
[----:B------:R-:W-:-:S05]  /*3a00*/  VIADD R27, R26, 0xffffffff ;  /* 0xffffffff1a1b7836 */ /* 0x000fca0000000000 */
[----:B------:R-:W-:-:S07]  /*3a10*/  ISETP.GE.AND P1, PT, R27, RZ, PT ;  /* 0x000000ff1b00720c */ /* 0x000fce0003f26270 */
[----:B------:R-:W-:Y:S01]  /*3a20*/  @P0 MOV R27, RZ ;  /* 0x000000ff001b0202 */ /* 0x000fe20000000f00 */
[----:B------:R-:W-:Y:S02]  /*3a30*/  @!P0 IMAD.MOV.U32 R27, RZ, RZ, -0x40 ;  /* 0xffffffc0ff1b8424 */ /* 0x000fe400078e00ff */
[----:B------:R-:W-:-:S03]  /*3a40*/  @!P0 FFMA R0, R0, 1.84467440737095516160e+19, RZ ;  /* 0x5f80000000008823 */ /* 0x000fc600000000ff */
[----:B------:R-:W-:Y:S01]  /*3a50*/  @!P1 FFMA R3, R3, 1.84467440737095516160e+19, RZ ;  /* 0x5f80000003039823 */ /* 0x000fe200000000ff */
[----:B------:R-:W-:-:S07]  /*3a60*/  @!P1 VIADD R27, R27, 0x40 ;  /* 0x000000401b1b9836 */ /* 0x000fce0000000000 */
.L_x_55:
[----:B------:R-:W-:Y:S01]  /*3a70*/  LEA R30, R26, 0xc0800000, 0x17 ;  /* 0xc08000001a1e7811 */ /* 0x000fe200078eb8ff */
[----:B------:R-:W-:Y:S01]  /*3a80*/  VIADD R29, R28, 0xffffff81 ;  /* 0xffffff811c1d7836 */ /* 0x000fe20000000000 */
[----:B------:R-:W-:Y:S02]  /*3a90*/  BSSY.RECONVERGENT B2, `(.L_x_60) ;  /* 0x0000035000027945 */ /* 0x000fe40003800200 */
[----:B------:R-:W-:Y:S01]  /*3aa0*/  IADD3 R30, PT, PT, -R30, R3, RZ ;  /* 0x000000031e1e7210 */ /* 0x000fe20007ffe1ff */
[----:B------:R-:W-:-:S03]  /*3ab0*/  IMAD R0, R29, -0x800000, R0 ;  /* 0xff8000001d007824 */ /* 0x000fc600078e0200 */
[----:B------:R0:W1:Y:S01]  /*3ac0*/  MUFU.RCP R32, R30 ;  /* 0x0000001e00207308 */ /* 0x0000620000001000 */
[----:B------:R-:W-:Y:S01]  /*3ad0*/  FADD.FTZ R31, -R30, -RZ ;  /* 0x800000ff1e1f7221 */ /* 0x000fe20000010100 */
[----:B0-----:R-:W-:-:S05]  /*3ae0*/  IADD3 R30, PT, PT, R29, 0x7f, -R26 ;  /* 0x0000007f1d1e7810 */ /* 0x001fca0007ffe81a */
[----:B------:R-:W-:Y:S02]  /*3af0*/  IMAD.IADD R27, R30, 0x1, R27 ;  /* 0x000000011e1b7824 */ /* 0x000fe400078e021b */
[----:B-1----:R-:W-:-:S04]  /*3b00*/  FFMA R3, R32, R31, 1 ;  /* 0x3f80000020037423 */ /* 0x002fc8000000001f */
[----:B------:R-:W-:-:S04]  /*3b10*/  FFMA R3, R32, R3, R32 ;  /* 0x0000000320037223 */ /* 0x000fc80000000020 */
[----:B------:R-:W-:-:S04]  /*3b20*/  FFMA R28, R0, R3, RZ ;  /* 0x00000003001c7223 */ /* 0x000fc800000000ff */
[----:B------:R-:W-:-:S04]  /*3b30*/  FFMA R32, R31, R28, R0 ;  /* 0x0000001c1f207223 */ /* 0x000fc80000000000 */
[----:B------:R-:W-:-:S04]  /*3b40*/  FFMA R28, R3, R32, R28 ;  /* 0x00000020031c7223 */ /* 0x000fc8000000001c */
[----:B------:R-:W-:-:S04]  /*3b50*/  FFMA R31, R31, R28, R0 ;  /* 0x0000001c1f1f7223 */ /* 0x000fc80000000000 */
[----:B------:R-:W-:-:S05]  /*3b60*/  FFMA R0, R3, R31, R28 ;  /* 0x0000001f03007223 */ /* 0x000fca000000001c */
[----:B------:R-:W-:-:S04]  /*3b70*/  SHF.R.U32.HI R26, RZ, 0x17, R0 ;  /* 0x00000017ff1a7819 */ /* 0x000fc80000011600 */
[----:B------:R-:W-:-:S04]  /*3b80*/  LOP3.LUT R26, R26, 0xff, RZ, 0xc0, !PT ;  /* 0x000000ff1a1a7812 */ /* 0x000fc800078ec0ff */
[----:B------:R-:W-:-:S05]  /*3b90*/  IADD3 R26, PT, PT, R26, R27, RZ ;  /* 0x0000001b1a1a7210 */ /* 0x000fca0007ffe0ff */
[----:B------:R-:W-:-:S05]  /*3ba0*/  VIADD R29, R26, 0xffffffff ;  /* 0xffffffff1a1d7836 */ /* 0x000fca0000000000 */
[----:B------:R-:W-:-:S13]  /*3bb0*/  ISETP.GE.U32.AND P0, PT, R29, 0xfe, PT ;  /* 0x000000fe1d00780c */ /* 0x000fda0003f06070 */
[----:B------:R-:W-:Y:S05]  /*3bc0*/  @!P0 BRA `(.L_x_61) ;  /* 0x0000000000808947 */ /* 0x000fea0003800000 */
[----:B------:R-:W-:-:S13]  /*3bd0*/  ISETP.GT.AND P0, PT, R26, 0xfe, PT ;  /* 0x000000fe1a00780c */ /* 0x000fda0003f04270 */
[----:B------:R-:W-:Y:S05]  /*3be0*/  @P0 BRA `(.L_x_62) ;  /* 0x00000000006c0947 */ /* 0x000fea0003800000 */
[----:B------:R-:W-:-:S13]  /*3bf0*/  ISETP.GE.AND P0, PT, R26, 0x1, PT ;  /* 0x000000011a00780c */ /* 0x000fda0003f06270 */
[----:B------:R-:W-:Y:S05]  /*3c00*/  @P0 BRA `(.L_x_63) ;  /* 0x0000000000740947 */ /* 0x000fea0003800000 */
[----:B------:R-:W-:Y:S02]  /*3c10*/  ISETP.GE.AND P0, PT, R26, -0x18, PT ;  /* 0xffffffe81a00780c */ /* 0x000fe40003f06270 */
[----:B------:R-:W-:-:S11]  /*3c20*/  LOP3.LUT R0, R0, 0x80000000, RZ, 0xc0, !PT ;  /* 0x8000000000007812 */ /* 0x000fd600078ec0ff */
[----:B------:R-:W-:Y:S05]  /*3c30*/  @!P0 BRA `(.L_x_63) ;  /* 0x0000000000688947 */ /* 0x000fea0003800000 */
[-CC-:B------:R-:W-:Y:S01]  /*3c40*/  FFMA.RZ R27, R3, R31.reuse, R28.reuse ;  /* 0x0000001f031b7223 */ /* 0x180fe2000000c01c */
[C---:B------:R-:W-:Y:S01]  /*3c50*/  VIADD R30, R26.reuse, 0x20 ;  /* 0x000000201a1e7836 */ /* 0x040fe20000000000 */
[C---:B------:R-:W-:Y:S02]  /*3c60*/  ISETP.NE.AND P2, PT, R26.reuse, RZ, PT ;  /* 0x000000ff1a00720c */ /* 0x040fe40003f45270 */
[C---:B------:R-:W-:Y:S02]  /*3c70*/  ISETP.NE.AND P1, PT, R26.reuse, RZ, PT ;  /* 0x000000ff1a00720c */ /* 0x040fe40003f25270 */
[----:B------:R-:W-:Y:S01]  /*3c80*/  LOP3.LUT R29, R27, 0x7fffff, RZ, 0xc0, !PT ;  /* 0x007fffff1b1d7812 */ /* 0x000fe200078ec0ff */
[CCC-:B------:R-:W-:Y:S01]  /*3c90*/  FFMA.RP R27, R3.reuse, R31.reuse, R28.reuse ;  /* 0x0000001f031b7223 */ /* 0x1c0fe2000000801c */
[----:B------:R-:W-:Y:S01]  /*3ca0*/  FFMA.RM R28, R3, R31, R28 ;  /* 0x0000001f031c7223 */ /* 0x000fe2000000401c */
[----:B------:R-:W-:Y:S02]  /*3cb0*/  IADD3 R26, PT, PT, -R26, RZ, RZ ;  /* 0x000000ff1a1a7210 */ /* 0x000fe40007ffe1ff */
[----:B------:R-:W-:-:S02]  /*3cc0*/  LOP3.LUT R29, R29, 0x800000, RZ, 0xfc, !PT ;  /* 0x008000001d1d7812 */ /* 0x000fc400078efcff */
[----:B------:R-:W-:Y:S02]  /*3cd0*/  FSETP.NEU.FTZ.AND P0, PT, R27, R28, PT ;  /* 0x0000001c1b00720b */ /* 0x000fe40003f1d000 */
[----:B------:R-:W-:Y:S02]  /*3ce0*/  SHF.L.U32 R30, R29, R30, RZ ;  /* 0x0000001e1d1e7219 */ /* 0x000fe400000006ff */
[----:B------:R-:W-:Y:S02]  /*3cf0*/  SEL R26, R26, RZ, P2 ;  /* 0x000000ff1a1a7207 */ /* 0x000fe40001000000 */
[----:B------:R-:W-:Y:S02]  /*3d00*/  ISETP.NE.AND P1, PT, R30, RZ, P1 ;  /* 0x000000ff1e00720c */ /* 0x000fe40000f25270 */
[----:B------:R-:W-:Y:S02]  /*3d10*/  SHF.R.U32.HI R26, RZ, R26, R29 ;  /* 0x0000001aff1a7219 */ /* 0x000fe4000001161d */
[----:B------:R-:W-:-:S02]  /*3d20*/  PLOP3.LUT P0, PT, P0, P1, PT, 0xf8, 0x8f ;  /* 0x00000000008f781c */ /* 0x000fc40000703f70 */
[----:B------:R-:W-:Y:S02]  /*3d30*/  SHF.R.U32.HI R28, RZ, 0x1, R26 ;  /* 0x00000001ff1c7819 */ /* 0x000fe4000001161a */
[----:B------:R-:W-:-:S04]  /*3d40*/  SEL R3, RZ, 0x1, !P0 ;  /* 0x00000001ff037807 */ /* 0x000fc80004000000 */
[----:B------:R-:W-:-:S04]  /*3d50*/  LOP3.LUT R3, R3, 0x1, R28, 0xf8, !PT ;  /* 0x0000000103037812 */ /* 0x000fc800078ef81c */
[----:B------:R-:W-:-:S05]  /*3d60*/  LOP3.LUT R3, R3, R26, RZ, 0xc0, !PT ;  /* 0x0000001a03037212 */ /* 0x000fca00078ec0ff */
[----:B------:R-:W-:-:S05]  /*3d70*/  IMAD.IADD R3, R28, 0x1, R3 ;  /* 0x000000011c037824 */ /* 0x000fca00078e0203 */
[----:B------:R-:W-:Y:S01]  /*3d80*/  LOP3.LUT R0, R3, R0, RZ, 0xfc, !PT ;  /* 0x0000000003007212 */ /* 0x000fe200078efcff */
[----:B------:R-:W-:Y:S06]  /*3d90*/  BRA `(.L_x_63) ;  /* 0x0000000000107947 */ /* 0x000fec0003800000 */
.L_x_62:
[----:B------:R-:W-:-:S04]  /*3da0*/  LOP3.LUT R0, R0, 0x80000000, RZ, 0xc0, !PT ;  /* 0x8000000000007812 */ /* 0x000fc800078ec0ff */
[----:B------:R-:W-:Y:S01]  /*3db0*/  LOP3.LUT R0, R0, 0x7f800000, RZ, 0xfc, !PT ;  /* 0x7f80000000007812 */ /* 0x000fe200078efcff */
[----:B------:R-:W-:Y:S06]  /*3dc0*/  BRA `(.L_x_63) ;  /* 0x0000000000047947 */ /* 0x000fec0003800000 */
.L_x_61:
[----:B------:R-:W-:-:S07]  /*3dd0*/  IMAD R0, R27, 0x800000, R0 ;  /* 0x008000001b007824 */ /* 0x000fce00078e0200 */
.L_x_63:
[----:B------:R-:W-:Y:S05]  /*3de0*/  BSYNC.RECONVERGENT B2 ;  /* 0x0000000000027941 */ /* 0x000fea0003800200 */
.L_x_60:
[----:B------:R-:W-:Y:S05]  /*3df0*/  BRA `(.L_x_64) ;  /* 0x0000000000207947 */ /* 0x000fea0003800000 */
.L_x_59:
[----:B------:R-:W-:-:S04]  /*3e00*/  LOP3.LUT R0, R3, 0x80000000, R0, 0x48, !PT ;  /* 0x8000000003007812 */ /* 0x000fc800078e4800 */
[----:B------:R-:W-:Y:S01]  /*3e10*/  LOP3.LUT R0, R0, 0x7f800000, RZ, 0xfc, !PT ;  /* 0x7f80000000007812 */ /* 0x000fe200078efcff */
[----:B------:R-:W-:Y:S06]  /*3e20*/  BRA `(.L_x_64) ;  /* 0x0000000000147947 */ /* 0x000fec0003800000 */
.L_x_58:
[----:B------:R-:W-:Y:S01]  /*3e30*/  LOP3.LUT R0, R3, 0x80000000, R0, 0x48, !PT ;  /* 0x8000000003007812 */ /* 0x000fe200078e4800 */
[----:B------:R-:W-:Y:S06]  /*3e40*/  BRA `(.L_x_64) ;  /* 0x00000000000c7947 */ /* 0x000fec0003800000 */
.L_x_57:
[----:B------:R-:W0:Y:S01]  /*3e50*/  MUFU.RSQ R0, -QNAN ;  /* 0xffc0000000007908 */ /* 0x000e220000001400 */
[----:B------:R-:W-:Y:S05]  /*3e60*/  BRA `(.L_x_64) ;  /* 0x0000000000047947 */ /* 0x000fea0003800000 */
.L_x_56:
[----:B------:R-:W-:-:S07]  /*3e70*/  FADD.FTZ R0, R0, R3 ;  /* 0x0000000300007221 */ /* 0x000fce0000010000 */
.L_x_64:
[----:B------:R-:W-:Y:S05]  /*3e80*/  BSYNC.RECONVERGENT B1 ;  /* 0x0000000000017941 */ /* 0x000fea0003800200 */
.L_x_54:
[----:B------:R-:W-:Y:S01]  /*3e90*/  MOV R26, R24 ;  /* 0x00000018001a7202 */ /* 0x000fe20000000f00 */
[----:B------:R-:W-:-:S04]  /*3ea0*/  IMAD.MOV.U32 R27, RZ, RZ, 0x0 ;  /* 0x00000000ff1b7424 */ /* 0x000fc800078e00ff */
[----:B0-----:R-:W-:Y:S05]  /*3eb0*/  RET.REL.NODEC R26 `(_Z15BlackScholesGPUPdS_PfS0_S_S_S_ddi) ;  /* 0xffffffc01a507950 */ /* 0x001fea0003c3ffff */
.L_x_65:
[----:B------:R-:W-:-:S00]  /*3ec0*/  BRA `(.L_x_65) ;  /* 0xfffffffc00fc7947 */ /* 0x000fc0000383ffff */
[----:B------:R-:W-:-:S00]  /*3ed0*/  NOP ;  /* 0x0000000000007918 */ /* 0x000fc00000000000 */
        /* <DEDUP_REMOVED lines=10> */
.L_x_71:


//--------------------- .nv.shared.reserved.0     --------------------------
	.section	.nv.shared.reserved.0,"aw",@nobits
	.weak		__nv_reservedSMEM_offset_0_alias
	.size		__nv_reservedSMEM_offset_0_alias, 0, 64
	.other		__nv_reservedSMEM_offset_0_alias,@"STO_CUDA_RESERVED_SHARED STV_DEFAULT"
__nv_reservedSMEM_offset_0_alias:
	.zero		0
	.zero		64


//--------------------- .nv.constant0._Z15BlackScholesGPUPdS_PfS0_S_S_S_ddi --------------------------
	.section	.nv.constant0._Z15BlackScholesGPUPdS_PfS0_S_S_S_ddi,"a",@progbits
	.sectionflags	@""
	.align	4
.nv.constant0._Z15BlackScholesGPUPdS_PfS0_S_S_S_ddi:
	.zero		972


//--------------------- SYMBOLS --------------------------

	.type		.nv.reservedSmem.offset0,@object
	.size		.nv.reservedSmem.offset0,0x4
